	.target	sm_90a

	.elftype	@"ET_EXEC"


//--------------------- .note.nv.tkinfo           --------------------------
	.section	.note.nv.tkinfo,"",@"SHT_NOTE"
	.sectionflags	@"SHF_NOTE_NV_TKINFO"
	.tkinfo
        /*0018*/ 	.word	0x00000002
        /*0030*/ 	.string	""
        /*0030*/ 	.string	"ptxas"
        /*0030*/ 	.string	"Cuda compilation tools, release 13.0, V13.0.88"
        /*0030*/ 	.string	"Build cuda_13.0.r13.0/compiler.36424714_0"
        /*0030*/ 	.string	"-v  -suppress-debug-info  -lineinfo  -arch sm_90a "



//--------------------- .note.nv.cuinfo           --------------------------
	.section	.note.nv.cuinfo,"",@"SHT_NOTE"
	.sectionflags	@"SHF_NOTE_NV_CUINFO"
        /*0018*/ 	.short	0x0002
        /*001a*/ 	.short	0x005a
        /*001c*/ 	.short	0x0082
	.zero		2


//--------------------- .nv.info                  --------------------------
	.section	.nv.info,"",@"SHT_CUDA_INFO"
	.align	4


	//----- nvinfo : EIATTR_REGCOUNT
	.align		4
        /*0000*/ 	.byte	0x04, 0x2f
        /*0002*/ 	.short	(.L_1 - .L_0)
	.align		4
.L_0:
        /*0004*/ 	.word	index@(matmul_kernel)
        /*0008*/ 	.word	0x000000ff


	//----- nvinfo : EIATTR_FRAME_SIZE
	.align		4
.L_1:
        /*000c*/ 	.byte	0x04, 0x11
        /*000e*/ 	.short	(.L_3 - .L_2)
	.align		4
.L_2:
        /*0010*/ 	.word	index@(matmul_kernel)
        /*0014*/ 	.word	0x000001e0


	//----- nvinfo : EIATTR_MIN_STACK_SIZE
	.align		4
.L_3:
        /*0018*/ 	.byte	0x04, 0x12
        /*001a*/ 	.short	(.L_5 - .L_4)
	.align		4
.L_4:
        /*001c*/ 	.word	index@(matmul_kernel)
        /*0020*/ 	.word	0x000001e0
.L_5:


//--------------------- .nv.compat                --------------------------
	.section	.nv.compat,"",@"SHT_CUDA_COMPAT_INFO"
	.align	4
        /*0000*/ 	.byte	0x02, 0x09, 0x01, 0x00, 0x02, 0x02, 0x04, 0x00, 0x02, 0x05, 0x05, 0x00, 0x03, 0x07, 0x01, 0x01
        /*0010*/ 	.byte	0x02, 0x03, 0x00, 0x00, 0x02, 0x06, 0x01, 0x00, 0x04, 0x0b, 0x08, 0x00, 0x00, 0x00, 0x00, 0x00
        /*0020*/ 	.byte	0x00, 0x00, 0x00, 0x00


//--------------------- .nv.info.matmul_kernel    --------------------------
	.section	.nv.info.matmul_kernel,"",@"SHT_CUDA_INFO"
	.sectionflags	@""
	.align	4


	//----- nvinfo : EIATTR_CUDA_API_VERSION
	.align		4
        /*0000*/ 	.byte	0x04, 0x37
        /*0002*/ 	.short	(.L_7 - .L_6)
.L_6:
        /*0004*/ 	.word	0x00000082


	//----- nvinfo : EIATTR_KPARAM_INFO
	.align		4
.L_7:
        /*0008*/ 	.byte	0x04, 0x17
        /*000a*/ 	.short	(.L_9 - .L_8)
.L_8:
        /*000c*/ 	.word	0x00000000
        /*0010*/ 	.short	0x000d
        /*0012*/ 	.short	0x0048
        /*0014*/ 	.byte	0x00, 0xf4, 0x21, 0x00


	//----- nvinfo : EIATTR_KPARAM_INFO
	.align		4
.L_9:
        /*0018*/ 	.byte	0x04, 0x17
        /*001a*/ 	.short	(.L_11 - .L_10)
.L_10:
        /*001c*/ 	.word	0x00000000
        /*0020*/ 	.short	0x000c
        /*0022*/ 	.short	0x0040
        /*0024*/ 	.byte	0x00, 0xf4, 0x21, 0x00


	//----- nvinfo : EIATTR_KPARAM_INFO
	.align		4
.L_11:
        /*0028*/ 	.byte	0x04, 0x17
        /*002a*/ 	.short	(.L_13 - .L_12)
.L_12:
        /*002c*/ 	.word	0x00000000
        /*0030*/ 	.short	0x000b
        /*0032*/ 	.short	0x0038
        /*0034*/ 	.byte	0x00, 0xf0, 0x11, 0x00


	//----- nvinfo : EIATTR_KPARAM_INFO
	.align		4
.L_13:
        /*0038*/ 	.byte	0x04, 0x17
        /*003a*/ 	.short	(.L_15 - .L_14)
.L_14:
        /*003c*/ 	.word	0x00000000
        /*0040*/ 	.short	0x000a
        /*0042*/ 	.short	0x0034
        /*0044*/ 	.byte	0x00, 0xf0, 0x11, 0x00


	//----- nvinfo : EIATTR_KPARAM_INFO
	.align		4
.L_15:
        /*0048*/ 	.byte	0x04, 0x17
        /*004a*/ 	.short	(.L_17 - .L_16)
.L_16:
        /*004c*/ 	.word	0x00000000
        /*0050*/ 	.short	0x0009
        /*0052*/ 	.short	0x0030
        /*0054*/ 	.byte	0x00, 0xf0, 0x11, 0x00


	//----- nvinfo : EIATTR_KPARAM_INFO
	.align		4
.L_17:
        /*0058*/ 	.byte	0x04, 0x17
        /*005a*/ 	.short	(.L_19 - .L_18)
.L_18:
        /*005c*/ 	.word	0x00000000
        /*0060*/ 	.short	0x0008
        /*0062*/ 	.short	0x002c
        /*0064*/ 	.byte	0x00, 0xf0, 0x11, 0x00


	//----- nvinfo : EIATTR_KPARAM_INFO
	.align		4
.L_19:
        /*0068*/ 	.byte	0x04, 0x17
        /*006a*/ 	.short	(.L_21 - .L_20)
.L_20:
        /*006c*/ 	.word	0x00000000
        /*0070*/ 	.short	0x0007
        /*0072*/ 	.short	0x0028
        /*0074*/ 	.byte	0x00, 0xf0, 0x11, 0x00


	//----- nvinfo : EIATTR_KPARAM_INFO
	.align		4
.L_21:
        /*0078*/ 	.byte	0x04, 0x17
        /*007a*/ 	.short	(.L_23 - .L_22)
.L_22:
        /*007c*/ 	.word	0x00000000
        /*0080*/ 	.short	0x0006
        /*0082*/ 	.short	0x0024
        /*0084*/ 	.byte	0x00, 0xf0, 0x11, 0x00


	//----- nvinfo : EIATTR_KPARAM_INFO
	.align		4
.L_23:
        /*0088*/ 	.byte	0x04, 0x17
        /*008a*/ 	.short	(.L_25 - .L_24)
.L_24:
        /*008c*/ 	.word	0x00000000
        /*0090*/ 	.short	0x0005
        /*0092*/ 	.short	0x0020
        /*0094*/ 	.byte	0x00, 0xf0, 0x11, 0x00


	//----- nvinfo : EIATTR_KPARAM_INFO
	.align		4
.L_25:
        /*0098*/ 	.byte	0x04, 0x17
        /*009a*/ 	.short	(.L_27 - .L_26)
.L_26:
        /*009c*/ 	.word	0x00000000
        /*00a0*/ 	.short	0x0004
        /*00a2*/ 	.short	0x001c
        /*00a4*/ 	.byte	0x00, 0xf0, 0x11, 0x00


	//----- nvinfo : EIATTR_KPARAM_INFO
	.align		4
.L_27:
        /*00a8*/ 	.byte	0x04, 0x17
        /*00aa*/ 	.short	(.L_29 - .L_28)
.L_28:
        /*00ac*/ 	.word	0x00000000
        /*00b0*/ 	.short	0x0003
        /*00b2*/ 	.short	0x0018
        /*00b4*/ 	.byte	0x00, 0xf0, 0x11, 0x00


	//----- nvinfo : EIATTR_KPARAM_INFO
	.align		4
.L_29:
        /*00b8*/ 	.byte	0x04, 0x17
        /*00ba*/ 	.short	(.L_31 - .L_30)
.L_30:
        /*00bc*/ 	.word	0x00000000
        /*00c0*/ 	.short	0x0002
        /*00c2*/ 	.short	0x0010
        /*00c4*/ 	.byte	0x00, 0xf4, 0x21, 0x00


	//----- nvinfo : EIATTR_KPARAM_INFO
	.align		4
.L_31:
        /*00c8*/ 	.byte	0x04, 0x17
        /*00ca*/ 	.short	(.L_33 - .L_32)
.L_32:
        /*00cc*/ 	.word	0x00000000
        /*00d0*/ 	.short	0x0001
        /*00d2*/ 	.short	0x0008
        /*00d4*/ 	.byte	0x00, 0xf4, 0x21, 0x00


	//----- nvinfo : EIATTR_KPARAM_INFO
	.align		4
.L_33:
        /*00d8*/ 	.byte	0x04, 0x17
        /*00da*/ 	.short	(.L_35 - .L_34)
.L_34:
        /*00dc*/ 	.word	0x00000000
        /*00e0*/ 	.short	0x0000
        /*00e2*/ 	.short	0x0000
        /*00e4*/ 	.byte	0x00, 0xf4, 0x21, 0x00


	//----- nvinfo : EIATTR_EXPLICIT_CLUSTER
	.align		4
.L_35:
        /*00e8*/ 	.byte	0x01, 0x3e
	.zero		2


	//----- nvinfo : EIATTR_CTA_PER_CLUSTER
	.align		4
        /*00ec*/ 	.byte	0x04, 0x3d
        /*00ee*/ 	.short	(.L_37 - .L_36)
.L_36:
        /*00f0*/ 	.word	0x00000004
        /*00f4*/ 	.word	0x00000001
        /*00f8*/ 	.word	0x00000001


	//----- nvinfo : EIATTR_SPARSE_MMA_MASK
	.align		4
.L_37:
        /*00fc*/ 	.byte	0x03, 0x50
        /*00fe*/ 	.short	0x0000


	//----- nvinfo : EIATTR_MAXREG_COUNT
	.align		4
        /*0100*/ 	.byte	0x03, 0x1b
        /*0102*/ 	.short	0x00ff


	//----- nvinfo : EIATTR_NUM_BARRIERS
	.align		4
        /*0104*/ 	.byte	0x02, 0x4c
        /*0106*/ 	.byte	0x01
	.zero		1


	//----- nvinfo : EIATTR_ANNOTATIONS
	.align		4
        /*0108*/ 	.byte	0x04, 0x55
        /*010a*/ 	.short	(.L_39 - .L_38)


	//   ....[0]....
.L_38:
        /*010c*/ 	.word	0x00000001
        /*0110*/ 	.byte	0x50, 0x08, 0x00, 0x00, 0x01, 0x00, 0x00, 0x00, 0x10, 0x09, 0x00, 0x00, 0x01, 0x00, 0x00, 0x00
        /* <DEDUP_REMOVED lines=121> */
        /*08b0*/ 	.byte	0x50, 0xe2, 0x00, 0x00


	//----- nvinfo : EIATTR_MERCURY_ISA_VERSION
	.align		4
.L_39:
        /*08b4*/ 	.byte	0x03, 0x5f
        /*08b6*/ 	.short	0x0101


	//----- nvinfo : EIATTR_EXIT_INSTR_OFFSETS
	.align		4
        /*08b8*/ 	.byte	0x04, 0x1c
        /*08ba*/ 	.short	(.L_41 - .L_40)


	//   ....[0]....
.L_40:
        /*08bc*/ 	.word	0x0000e550


	//   ....[1]....
        /*08c0*/ 	.word	0x0000e570


	//----- nvinfo : EIATTR_REQNTID
	.align		4
.L_41:
        /*08c4*/ 	.byte	0x04, 0x10
        /*08c6*/ 	.short	(.L_43 - .L_42)
.L_42:
        /*08c8*/ 	.word	0x00000080
        /*08cc*/ 	.word	0x00000001
        /*08d0*/ 	.word	0x00000001


	//----- nvinfo : EIATTR_CBANK_PARAM_SIZE
	.align		4
.L_43:
        /*08d4*/ 	.byte	0x03, 0x19
        /*08d6*/ 	.short	0x0050


	//----- nvinfo : EIATTR_PARAM_CBANK
	.align		4
        /*08d8*/ 	.byte	0x04, 0x0a
        /*08da*/ 	.short	(.L_45 - .L_44)
	.align		4
.L_44:
        /*08dc*/ 	.word	index@(.nv.constant0.matmul_kernel)
        /*08e0*/ 	.short	0x0210
        /*08e2*/ 	.short	0x0050


	//----- nvinfo : EIATTR_SW_WAR
	.align		4
.L_45:
        /*08e4*/ 	.byte	0x04, 0x36
        /*08e6*/ 	.short	(.L_47 - .L_46)
.L_46:
        /*08e8*/ 	.word	0x00000008
.L_47:


//--------------------- .nv.callgraph             --------------------------
	.section	.nv.callgraph,"",@"SHT_CUDA_CALLGRAPH"
	.align	4
	.sectionentsize	8
	.align		4
        /*0000*/ 	.word	0x00000000
	.align		4
        /*0004*/ 	.word	0xffffffff
	.align		4
        /*0008*/ 	.word	0x00000000
	.align		4
        /*000c*/ 	.word	0xfffffffe
	.align		4
        /*0010*/ 	.word	0x00000000
	.align		4
        /*0014*/ 	.word	0xfffffffd
	.align		4
        /*0018*/ 	.word	0x00000000
	.align		4
        /*001c*/ 	.word	0xfffffffc


//--------------------- .text.matmul_kernel       --------------------------
	.section	.text.matmul_kernel,"ax",@progbits
	.align	128
        .global         matmul_kernel
        .type           matmul_kernel,@function
        .size           matmul_kernel,(.L_x_3 - matmul_kernel)
        .other          matmul_kernel,@"STO_CUDA_ENTRY STV_DEFAULT"
matmul_kernel:
.text.matmul_kernel:
[----:B------:R-:W1:Y:S08]  /*0000*/  LDC R1, c[0x0][0x28] ;  /* 0x00000a00ff017b82 */ /* 0x000e700000000800 */
[----:B------:R-:W2:Y:S01]  /*0010*/  LDC.64 R154, c[0x0][0x228] ;  /* 0x00008a00ff9a7b82 */ /* 0x000ea20000000a00 */
[----:B-1----:R-:W-:Y:S01]  /*0020*/  VIADD R1, R1, 0xfffffe20 ;  /* 0xfffffe2001017836 */ /* 0x002fe20000000000 */
[----:B------:R-:W-:Y:S01]  /*0030*/  ULDC.64 UR8, c[0x0][0x210] ;  /* 0x0000840000087ab9 */ /* 0x000fe20000000a00 */
[----:B------:R-:W-:Y:S01]  /*0040*/  ULDC.64 UR16, c[0x0][0x208] ;  /* 0x0000820000107ab9 */ /* 0x000fe20000000a00 */
[----:B------:R-:W-:Y:S01]  /*0050*/  ULDC UR12, c[0x0][0x230] ;  /* 0x00008c00000c7ab9 */ /* 0x000fe20000000800 */
[----:B------:R-:W-:-:S03]  /*0060*/  ULDC.64 UR10, c[0x0][0x218] ;  /* 0x00008600000a7ab9 */ /* 0x000fc60000000a00 */
[----:B------:R-:W1:Y:S08]  /*0070*/  S2UR UR4, SR_CTAID.X ;  /* 0x00000000000479c3 */ /* 0x000e700000002500 */
[----:B------:R-:W3:Y:S01]  /*0080*/  S2UR UR5, SR_CgaCtaId ;  /* 0x00000000000579c3 */ /* 0x000ee20000008800 */
[----:B--2---:R-:W-:-:S07]  /*0090*/  VIADD R0, R155, 0x1ff ;  /* 0x000001ff9b007836 */ /* 0x004fce0000000000 */
[----:B------:R-:W2:Y:S01]  /*00a0*/  LDC.64 R234, c[0x0][0x238] ;  /* 0x00008e00ffea7b82 */ /* 0x000ea20000000a00 */
[----:B------:R-:W-:Y:S02]  /*00b0*/  LOP3.LUT R56, RZ, R155, RZ, 0x33, !PT ;  /* 0x0000009bff387212 */ /* 0x000fe400078e33ff */
[----:B------:R-:W-:Y:S02]  /*00c0*/  SHF.R.S32.HI R3, RZ, 0x1f, R0 ;  /* 0x0000001fff037819 */ /* 0x000fe40000011400 */
[----:B-1----:R-:W-:Y:S01]  /*00d0*/  I2FP.F32.U32 R5, UR4 ;  /* 0x0000000400057c45 */ /* 0x002fe20008201000 */
[----:B------:R-:W-:Y:S01]  /*00e0*/  ULDC UR4, c[0x0][0x150] ;  /* 0x0000540000047ab9 */ /* 0x000fe20000000800 */
[----:B------:R-:W-:-:S03]  /*00f0*/  LEA.HI R3, R3, R0, RZ, 0x9 ;  /* 0x0000000003037211 */ /* 0x000fc600078f48ff */
[----:B------:R-:W-:Y:S01]  /*0100*/  FMUL R5, R5, UR4 ;  /* 0x0000000405057c20 */ /* 0x000fe20008400000 */
[----:B------:R-:W-:-:S05]  /*0110*/  SHF.R.S32.HI R3, RZ, 0x9, R3 ;  /* 0x00000009ff037819 */ /* 0x000fca0000011403 */
[----:B------:R-:W-:Y:S01]  /*0120*/  IMAD.SHL.U32 R4, R3, 0x8, RZ ;  /* 0x0000000803047824 */ /* 0x000fe200078e00ff */
[----:B------:R-:W1:Y:S04]  /*0130*/  F2I.U32.TRUNC.NTZ R5, R5 ;  /* 0x0000000500057305 */ /* 0x000e68000020f000 */
[----:B------:R-:W-:-:S04]  /*0140*/  IABS R7, R4 ;  /* 0x0000000400077213 */ /* 0x000fc80000000000 */
[----:B------:R-:W4:Y:S01]  /*0150*/  I2F.RP R0, R7 ;  /* 0x0000000700007306 */ /* 0x000f220000209400 */
[----:B-1----:R-:W-:-:S07]  /*0160*/  IABS R11, R5 ;  /* 0x00000005000b7213 */ /* 0x002fce0000000000 */
[----:B----4-:R-:W1:Y:S02]  /*0170*/  MUFU.RCP R0, R0 ;  /* 0x0000000000007308 */ /* 0x010e640000001000 */
[----:B-1----:R-:W-:Y:S01]  /*0180*/  VIADD R2, R0, 0xffffffe ;  /* 0x0ffffffe00027836 */ /* 0x002fe20000000000 */
[----:B------:R-:W-:-:S05]  /*0190*/  IABS R0, R4 ;  /* 0x0000000400007213 */ /* 0x000fca0000000000 */
[----:B------:R1:W4:Y:S01]  /*01a0*/  F2I.FTZ.U32.TRUNC.NTZ R3, R2 ;  /* 0x0000000200037305 */ /* 0x000322000021f000 */
[----:B------:R-:W-:Y:S02]  /*01b0*/  IMAD.MOV R0, RZ, RZ, -R0 ;  /* 0x000000ffff007224 */ /* 0x000fe400078e0a00 */
[----:B-1----:R-:W-:Y:S02]  /*01c0*/  IMAD.MOV.U32 R2, RZ, RZ, RZ ;  /* 0x000000ffff027224 */ /* 0x002fe400078e00ff */
[----:B----4-:R-:W-:-:S04]  /*01d0*/  IMAD.MOV R6, RZ, RZ, -R3 ;  /* 0x000000ffff067224 */ /* 0x010fc800078e0a03 */
[----:B------:R-:W-:-:S04]  /*01e0*/  IMAD R9, R6, R7, RZ ;  /* 0x0000000706097224 */ /* 0x000fc800078e02ff */
[----:B------:R-:W-:Y:S02]  /*01f0*/  IMAD.HI.U32 R2, R3, R9, R2 ;  /* 0x0000000903027227 */ /* 0x000fe400078e0002 */
[----:B------:R-:W1:Y:S04]  /*0200*/  S2R R9, SR_TID.X ;  /* 0x0000000000097919 */ /* 0x000e680000002100 */
[----:B------:R-:W-:-:S04]  /*0210*/  IMAD.HI.U32 R2, R2, R11, RZ ;  /* 0x0000000b02027227 */ /* 0x000fc800078e00ff */
[----:B------:R-:W-:-:S05]  /*0220*/  IMAD R0, R2, R0, R11 ;  /* 0x0000000002007224 */ /* 0x000fca00078e020b */
[----:B------:R-:W-:-:S13]  /*0230*/  ISETP.GT.U32.AND P1, PT, R7, R0, PT ;  /* 0x000000000700720c */ /* 0x000fda0003f24070 */
[----:B------:R-:W-:Y:S02]  /*0240*/  @!P1 IMAD.IADD R0, R0, 0x1, -R7 ;  /* 0x0000000100009824 */ /* 0x000fe400078e0a07 */
[----:B------:R-:W-:Y:S01]  /*0250*/  @!P1 VIADD R2, R2, 0x1 ;  /* 0x0000000102029836 */ /* 0x000fe20000000000 */
[----:B------:R-:W-:Y:S02]  /*0260*/  ISETP.NE.AND P1, PT, R4, RZ, PT ;  /* 0x000000ff0400720c */ /* 0x000fe40003f25270 */
[----:B------:R-:W-:Y:S01]  /*0270*/  ISETP.GE.U32.AND P0, PT, R0, R7, PT ;  /* 0x000000070000720c */ /* 0x000fe20003f06070 */
[----:B-1----:R-:W-:Y:S01]  /*0280*/  IMAD.SHL.U32 R206, R9, 0x4, RZ ;  /* 0x0000000409ce7824 */ /* 0x002fe200078e00ff */
[----:B------:R-:W-:Y:S01]  /*0290*/  LOP3.LUT R0, R5, R4, RZ, 0x3c, !PT ;  /* 0x0000000405007212 */ /* 0x000fe200078e3cff */
[C---:B------:R-:W-:Y:S01]  /*02a0*/  IMAD.SHL.U32 R119, R9.reuse, 0x200, RZ ;  /* 0x0000020009777824 */ /* 0x040fe200078e00ff */
[C---:B------:R-:W-:Y:S02]  /*02b0*/  LOP3.LUT R13, R9.reuse, 0x40, RZ, 0xc0, !PT ;  /* 0x00000040090d7812 */ /* 0x040fe400078ec0ff */
[----:B------:R-:W-:Y:S01]  /*02c0*/  ISETP.GE.AND P2, PT, R0, RZ, PT ;  /* 0x000000ff0000720c */ /* 0x000fe20003f46270 */
[----:B------:R-:W-:Y:S01]  /*02d0*/  VIADD R0, R154, 0x3f ;  /* 0x0000003f9a007836 */ /* 0x000fe20000000000 */
[----:B------:R-:W-:-:S04]  /*02e0*/  LOP3.LUT R94, R9, 0x3f, RZ, 0xc0, !PT ;  /* 0x0000003f095e7812 */ /* 0x000fc800078ec0ff */
[----:B------:R-:W-:Y:S01]  /*02f0*/  SHF.R.S32.HI R3, RZ, 0x1f, R0 ;  /* 0x0000001fff037819 */ /* 0x000fe20000011400 */
[----:B------:R-:W-:-:S03]  /*0300*/  @P0 VIADD R2, R2, 0x1 ;  /* 0x0000000102020836 */ /* 0x000fc60000000000 */
[----:B------:R-:W-:-:S03]  /*0310*/  LEA.HI R3, R3, R0, RZ, 0x6 ;  /* 0x0000000003037211 */ /* 0x000fc600078f30ff */
[----:B------:R-:W-:Y:S01]  /*0320*/  @!P2 IMAD.MOV R2, RZ, RZ, -R2 ;  /* 0x000000ffff02a224 */ /* 0x000fe200078e0a02 */
[----:B------:R-:W-:-:S05]  /*0330*/  @!P1 LOP3.LUT R2, RZ, R4, RZ, 0x33, !PT ;  /* 0x00000004ff029212 */ /* 0x000fca00078e33ff */
[----:B------:R-:W-:Y:S02]  /*0340*/  IMAD.SHL.U32 R22, R2, 0x8, RZ ;  /* 0x0000000802167824 */ /* 0x000fe400078e00ff */
[----:B------:R-:W-:-:S03]  /*0350*/  IMAD.MOV R2, RZ, RZ, -R2 ;  /* 0x000000ffff027224 */ /* 0x000fc600078e0a02 */
[----:B------:R-:W-:Y:S01]  /*0360*/  LEA.HI.SX32 R3, R3, -R22, 0x1a ;  /* 0x8000001603037211 */ /* 0x000fe200078fd2ff */
[----:B------:R-:W-:-:S03]  /*0370*/  IMAD R15, R4, R2, R5 ;  /* 0x00000002040f7224 */ /* 0x000fc600078e0205 */
[----:B------:R-:W-:Y:S02]  /*0380*/  VIMNMX R8, R3, 0x8, PT ;  /* 0x0000000803087848 */ /* 0x000fe40003fe0100 */
[----:B------:R-:W-:Y:S02]  /*0390*/  IABS R7, R15 ;  /* 0x0000000f00077213 */ /* 0x000fe40000000000 */
[-C--:B------:R-:W-:Y:S02]  /*03a0*/  IABS R11, R8.reuse ;  /* 0x00000008000b7213 */ /* 0x080fe40000000000 */
[----:B------:R-:W-:Y:S02]  /*03b0*/  IABS R4, R8 ;  /* 0x0000000800047213 */ /* 0x000fe40000000000 */
[----:B------:R-:W1:Y:S01]  /*03c0*/  I2F.RP R0, R11 ;  /* 0x0000000b00007306 */ /* 0x000e620000209400 */
[C---:B------:R-:W-:Y:S02]  /*03d0*/  R2UR UR4, R8.reuse ;  /* 0x00000000080472ca */ /* 0x040fe400000e0000 */
[----:B------:R-:W-:-:S11]  /*03e0*/  R2UR UR7, R8 ;  /* 0x00000000080772ca */ /* 0x000fd600000e0000 */
[----:B------:R-:W-:Y:S01]  /*03f0*/  UISETP.NE.AND UP0, UPT, UR4, URZ, UPT ;  /* 0x0000003f0400728c */ /* 0x000fe2000bf05270 */
[----:B-1----:R-:W1:Y:S01]  /*0400*/  MUFU.RCP R0, R0 ;  /* 0x0000000000007308 */ /* 0x002e620000001000 */
[----:B---3--:R-:W-:-:S04]  /*0410*/  USHF.L.U32 UR4, UR5, 0x7, URZ ;  /* 0x0000000705047899 */ /* 0x008fc8000800063f */
[----:B------:R-:W-:Y:S01]  /*0420*/  ULOP3.LUT UR4, UR4, 0x180, URZ, 0xc0, !UPT ;  /* 0x0000018004047892 */ /* 0x000fe2000f8ec03f */
[----:B-1----:R-:W-:Y:S02]  /*0430*/  VIADD R3, R0, 0xffffffe ;  /* 0x0ffffffe00037836 */ /* 0x002fe40000000000 */
[----:B------:R-:W-:-:S04]  /*0440*/  IMAD.MOV R0, RZ, RZ, -R4 ;  /* 0x000000ffff007224 */ /* 0x000fc800078e0a04 */
[----:B------:R-:W1:Y:S02]  /*0450*/  F2I.FTZ.U32.TRUNC.NTZ R3, R3 ;  /* 0x0000000300037305 */ /* 0x000e64000021f000 */
[----:B-1----:R-:W-:-:S04]  /*0460*/  IMAD.MOV R6, RZ, RZ, -R3 ;  /* 0x000000ffff067224 */ /* 0x002fc800078e0a03 */
[----:B------:R-:W-:Y:S01]  /*0470*/  IMAD.MOV.U32 R2, RZ, RZ, R6 ;  /* 0x000000ffff027224 */ /* 0x000fe200078e0006 */
[----:B------:R-:W-:-:S03]  /*0480*/  IABS R6, R155 ;  /* 0x0000009b00067213 */ /* 0x000fc60000000000 */
[----:B------:R-:W-:Y:S01]  /*0490*/  IMAD R5, R2, R11, RZ ;  /* 0x0000000b02057224 */ /* 0x000fe200078e02ff */
[----:B------:R-:W1:Y:S01]  /*04a0*/  I2F.RP R4, R6 ;  /* 0x0000000600047306 */ /* 0x000e620000209400 */
[----:B------:R-:W-:-:S04]  /*04b0*/  IMAD.MOV.U32 R2, RZ, RZ, RZ ;  /* 0x000000ffff027224 */ /* 0x000fc800078e00ff */
[----:B------:R-:W-:-:S06]  /*04c0*/  IMAD.HI.U32 R2, R3, R5, R2 ;  /* 0x0000000503027227 */ /* 0x000fcc00078e0002 */
[----:B------:R-:W-:-:S04]  /*04d0*/  IMAD.HI.U32 R2, R2, R7, RZ ;  /* 0x0000000702027227 */ /* 0x000fc800078e00ff */
[----:B------:R-:W-:Y:S01]  /*04e0*/  IMAD R0, R2, R0, R7 ;  /* 0x0000000002007224 */ /* 0x000fe200078e0207 */
[----:B------:R-:W-:Y:S01]  /*04f0*/  IABS R7, R154 ;  /* 0x0000009a00077213 */ /* 0x000fe20000000000 */
[----:B-1----:R-:W1:Y:S03]  /*0500*/  MUFU.RCP R4, R4 ;  /* 0x0000000400047308 */ /* 0x002e660000001000 */
[----:B------:R-:W-:-:S05]  /*0510*/  ISETP.GT.U32.AND P1, PT, R11, R0, PT ;  /* 0x000000000b00720c */ /* 0x000fca0003f24070 */
[----:B------:R-:W3:Y:S08]  /*0520*/  I2F.RP R3, R7 ;  /* 0x0000000700037306 */ /* 0x000ef00000209400 */
[----:B------:R-:W-:Y:S02]  /*0530*/  @!P1 IMAD.IADD R0, R0, 0x1, -R11 ;  /* 0x0000000100009824 */ /* 0x000fe400078e0a0b */
[----:B------:R-:W-:-:S02]  /*0540*/  @!P1 VIADD R2, R2, 0x1 ;  /* 0x0000000102029836 */ /* 0x000fc40000000000 */
[----:B-1----:R-:W-:Y:S01]  /*0550*/  VIADD R5, R4, 0xffffffe ;  /* 0x0ffffffe04057836 */ /* 0x002fe20000000000 */
[----:B------:R-:W-:Y:S01]  /*0560*/  ISETP.GE.U32.AND P0, PT, R0, R11, PT ;  /* 0x0000000b0000720c */ /* 0x000fe20003f06070 */
[----:B------:R-:W-:Y:S01]  /*0570*/  IMAD.MOV.U32 R4, RZ, RZ, RZ ;  /* 0x000000ffff047224 */ /* 0x000fe200078e00ff */
[----:B------:R-:W-:Y:S01]  /*0580*/  LOP3.LUT R0, R15, R8, RZ, 0x3c, !PT ;  /* 0x000000080f007212 */ /* 0x000fe200078e3cff */
[----:B---3--:R-:W1:Y:S03]  /*0590*/  MUFU.RCP R3, R3 ;  /* 0x0000000300037308 */ /* 0x008e660000001000 */
[----:B------:R-:W-:Y:S01]  /*05a0*/  ISETP.GE.AND P2, PT, R0, RZ, PT ;  /* 0x000000ff0000720c */ /* 0x000fe20003f46270 */
[----:B------:R-:W-:-:S04]  /*05b0*/  IMAD.SHL.U32 R0, R9, 0x80, RZ ;  /* 0x0000008009007824 */ /* 0x000fc800078e00ff */
[----:B------:R-:W3:Y:S01]  /*05c0*/  F2I.FTZ.U32.TRUNC.NTZ R5, R5 ;  /* 0x0000000500057305 */ /* 0x000ee2000021f000 */
[----:B------:R-:W-:Y:S01]  /*05d0*/  LOP3.LUT R0, R0, 0x1f80, RZ, 0xc0, !PT ;  /* 0x00001f8000007812 */ /* 0x000fe200078ec0ff */
[----:B------:R-:W-:-:S06]  /*05e0*/  @P0 VIADD R2, R2, 0x1 ;  /* 0x0000000102020836 */ /* 0x000fcc0000000000 */
[----:B------:R-:W-:Y:S02]  /*05f0*/  @!P2 IMAD.MOV R2, RZ, RZ, -R2 ;  /* 0x000000ffff02a224 */ /* 0x000fe400078e0a02 */
[----:B-1----:R-:W-:Y:S01]  /*0600*/  VIADD R10, R3, 0xffffffe ;  /* 0x0ffffffe030a7836 */ /* 0x002fe20000000000 */
[----:B------:R-:W-:Y:S02]  /*0610*/  LEA.HI R3, R13, R0, RZ, 0x1c ;  /* 0x000000000d037211 */ /* 0x000fe400078fe0ff */
[----:B------:R-:W-:Y:S01]  /*0620*/  R2UR UR6, R2 ;  /* 0x00000000020672ca */ /* 0x000fe200000e0000 */
[----:B------:R1:W4:Y:S01]  /*0630*/  F2I.FTZ.U32.TRUNC.NTZ R11, R10 ;  /* 0x0000000a000b7305 */ /* 0x000322000021f000 */
[----:B------:R-:W-:Y:S01]  /*0640*/  SHF.R.S32.HI R2, RZ, 0x6, R9 ;  /* 0x00000006ff027819 */ /* 0x000fe20000011409 */
[----:B---3--:R-:W-:-:S03]  /*0650*/  IMAD.MOV R17, RZ, RZ, -R5 ;  /* 0x000000ffff117224 */ /* 0x008fc600078e0a05 */
[----:B------:R-:W-:-:S03]  /*0660*/  SGXT R0, R2, 0x1 ;  /* 0x000000010200781a */ /* 0x000fc60000000200 */
[----:B------:R-:W-:Y:S01]  /*0670*/  @!UP0 ULOP3.LUT UR6, URZ, UR7, URZ, 0x33, !UPT ;  /* 0x000000073f068292 */ /* 0x000fe2000f8e333f */
[----:B------:R-:W-:Y:S01]  /*0680*/  LOP3.LUT R13, R0, 0x90, RZ, 0xc0, !PT ;  /* 0x00000090000d7812 */ /* 0x000fe200078ec0ff */
[----:B-1----:R-:W-:Y:S01]  /*0690*/  IMAD.MOV.U32 R10, RZ, RZ, RZ ;  /* 0x000000ffff0a7224 */ /* 0x002fe200078e00ff */
[----:B------:R-:W-:Y:S01]  /*06a0*/  SHF.R.U32.HI R0, RZ, 0x6, R9 ;  /* 0x00000006ff007819 */ /* 0x000fe20000011609 */
[----:B------:R-:W-:Y:S01]  /*06b0*/  ULEA UR4, UR6, UR4, 0x9 ;  /* 0x0000000406047291 */ /* 0x000fe2000f8e483f */
[----:B------:R-:W-:Y:S01]  /*06c0*/  LOP3.LUT R206, R13, 0x7c, R206, 0x78, !PT ;  /* 0x0000007c0dce7812 */ /* 0x000fe200078e78ce */
[----:B------:R-:W-:Y:S01]  /*06d0*/  IMAD R13, R17, R6, RZ ;  /* 0x00000006110d7224 */ /* 0x000fe200078e02ff */
[----:B------:R-:W-:Y:S01]  /*06e0*/  SGXT.U32 R0, R0, 0x1 ;  /* 0x000000010000781a */ /* 0x000fe20000000000 */
[----:B----4-:R-:W-:Y:S01]  /*06f0*/  IMAD.MOV R12, RZ, RZ, -R11 ;  /* 0x000000ffff0c7224 */ /* 0x010fe200078e0a0b */
[----:B------:R-:W-:Y:S01]  /*0700*/  LOP3.LUT R206, R206, 0x4000, R119, 0xf8, !PT ;  /* 0x00004000cece7812 */ /* 0x000fe200078ef877 */
[----:B------:R-:W-:Y:S01]  /*0710*/  IMAD.HI.U32 R5, R5, R13, R4 ;  /* 0x0000000d05057227 */ /* 0x000fe200078e0004 */
[C---:B------:R-:W-:Y:S01]  /*0720*/  LOP3.LUT R2, R0.reuse, UR4, RZ, 0xfc, !PT ;  /* 0x0000000400027c12 */ /* 0x040fe2000f8efcff */
[----:B------:R-:W-:Y:S01]  /*0730*/  UIADD3 UR4, -UR6, URZ, URZ ;  /* 0x0000003f06047290 */ /* 0x000fe2000fffe13f */
[----:B------:R-:W-:Y:S01]  /*0740*/  LOP3.LUT R205, R0, 0x4, RZ, 0xfc, !PT ;  /* 0x0000000400cd7812 */ /* 0x000fe200078efcff */
[----:B------:R-:W-:Y:S01]  /*0750*/  IMAD R13, R12, R7, RZ ;  /* 0x000000070c0d7224 */ /* 0x000fe200078e02ff */
[----:B------:R-:W-:Y:S01]  /*0760*/  LOP3.LUT R180, R2, 0x2, RZ, 0xfc, !PT ;  /* 0x0000000202b47812 */ /* 0x000fe200078efcff */
[----:B--2---:R-:W-:Y:S01]  /*0770*/  IMAD R214, R0, R234, RZ ;  /* 0x000000ea00d67224 */ /* 0x004fe200078e02ff */
[----:B------:R-:W-:Y:S01]  /*0780*/  LOP3.LUT R178, R2, 0x6, RZ, 0xfc, !PT ;  /* 0x0000000602b27812 */ /* 0x000fe200078efcff */
[----:B------:R-:W-:Y:S01]  /*0790*/  IMAD.HI.U32 R4, R11, R13, R10 ;  /* 0x0000000d0b047227 */ /* 0x000fe200078e000a */
[----:B------:R-:W-:Y:S01]  /*07a0*/  IABS R16, R180 ;  /* 0x000000b400107213 */ /* 0x000fe20000000000 */
[----:B------:R-:W-:Y:S01]  /*07b0*/  UMOV UR7, 0x400 ;  /* 0x0000040000077882 */ /* 0x000fe20000000000 */
[----:B------:R-:W-:Y:S01]  /*07c0*/  IABS R20, R178 ;  /* 0x000000b200147213 */ /* 0x000fe20000000000 */
[----:B------:R-:W-:Y:S01]  /*07d0*/  IMAD R8, R8, UR4, R15 ;  /* 0x0000000408087c24 */ /* 0x000fe2000f8e020f */
[C---:B------:R-:W-:Y:S01]  /*07e0*/  LOP3.LUT R179, R2.reuse, 0x4, RZ, 0xfc, !PT ;  /* 0x0000000402b37812 */ /* 0x040fe200078efcff */
[C---:B------:R-:W-:Y:S01]  /*07f0*/  IMAD.HI.U32 R11, R5.reuse, R16, RZ ;  /* 0x00000010050b7227 */ /* 0x040fe200078e00ff */
[C---:B------:R-:W-:Y:S01]  /*0800*/  LOP3.LUT R176, R2.reuse, 0xa, RZ, 0xfc, !PT ;  /* 0x0000000a02b07812 */ /* 0x040fe200078efcff */
[----:B------:R-:W-:Y:S01]  /*0810*/  ULEA UR7, UR5, UR7, 0x18 ;  /* 0x0000000705077291 */ /* 0x000fe2000f8ec03f */
[----:B------:R-:W-:Y:S01]  /*0820*/  IABS R18, R179 ;  /* 0x000000b300127213 */ /* 0x000fe20000000000 */
[C---:B------:R-:W-:Y:S01]  /*0830*/  IMAD.HI.U32 R13, R5.reuse, R20, RZ ;  /* 0x00000014050d7227 */ /* 0x040fe200078e00ff */
[C---:B------:R-:W-:Y:S01]  /*0840*/  LOP3.LUT R174, R2.reuse, 0xe, RZ, 0xfc, !PT ;  /* 0x0000000e02ae7812 */ /* 0x040fe200078efcff */
[----:B------:R-:W-:Y:S01]  /*0850*/  STL [R1+0x170], R179 ;  /* 0x000170b301007387 */ /* 0x000fe20000100800 */
[C---:B------:R-:W-:Y:S01]  /*0860*/  LOP3.LUT R171, R2.reuse, 0x14, RZ, 0xfc, !PT ;  /* 0x0000001402ab7812 */ /* 0x040fe200078efcff */
[----:B------:R-:W-:Y:S01]  /*0870*/  IMAD.MOV R17, RZ, RZ, -R11 ;  /* 0x000000ffff117224 */ /* 0x000fe200078e0a0b */
[----:B------:R-:W-:Y:S01]  /*0880*/  IABS R25, R174 ;  /* 0x000000ae00197213 */ /* 0x000fe20000000000 */
[----:B------:R-:W-:Y:S01]  /*0890*/  IMAD.MOV R21, RZ, RZ, -R13 ;  /* 0x000000ffff157224 */ /* 0x000fe200078e0a0d */
[----:B------:R-:W-:Y:S01]  /*08a0*/  LOP3.LUT R169, R2, 0x18, RZ, 0xfc, !PT ;  /* 0x0000001802a97812 */ /* 0x000fe200078efcff */
[C---:B------:R-:W-:Y:S01]  /*08b0*/  IMAD R13, R6.reuse, R17, R16 ;  /* 0x00000011060d7224 */ /* 0x040fe200078e0210 */
[----:B------:R-:W-:Y:S01]  /*08c0*/  IABS R31, R171 ;  /* 0x000000ab001f7213 */ /* 0x000fe20000000000 */
[----:B------:R-:W-:Y:S01]  /*08d0*/  IMAD R17, R6, R21, R20 ;  /* 0x0000001506117224 */ /* 0x000fe200078e0214 */
[----:B------:R-:W-:Y:S01]  /*08e0*/  IABS R21, R176 ;  /* 0x000000b000157213 */ /* 0x000fe20000000000 */
[C---:B------:R-:W-:Y:S01]  /*08f0*/  IMAD.HI.U32 R12, R5.reuse, R18, RZ ;  /* 0x00000012050c7227 */ /* 0x040fe200078e00ff */
[----:B------:R-:W-:Y:S01]  /*0900*/  IABS R35, R169 ;  /* 0x000000a900237213 */ /* 0x000fe20000000000 */
[----:B------:R-:W-:Y:S01]  /*0910*/  STL [R1+0x16c], R178 ;  /* 0x00016cb201007387 */ /* 0x000fe20000100800 */
[C---:B------:R-:W-:Y:S01]  /*0920*/  LOP3.LUT R166, R2.reuse, 0x1e, RZ, 0xfc, !PT ;  /* 0x0000001e02a67812 */ /* 0x040fe200078efcff */
[----:B------:R-:W-:Y:S01]  /*0930*/  IMAD.MOV R19, RZ, RZ, -R12 ;  /* 0x000000ffff137224 */ /* 0x000fe200078e0a0c */
[C---:B------:R-:W-:Y:S01]  /*0940*/  LOP3.LUT R164, R2.reuse, 0x22, RZ, 0xfc, !PT ;  /* 0x0000002202a47812 */ /* 0x040fe200078efcff */
[C---:B------:R-:W-:Y:S01]  /*0950*/  IMAD.HI.U32 R12, R5.reuse, R21, RZ ;  /* 0x00000015050c7227 */ /* 0x040fe200078e00ff */
[----:B------:R-:W-:Y:S01]  /*0960*/  IABS R41, R166 ;  /* 0x000000a600297213 */ /* 0x000fe20000000000 */
[----:B------:R-:W-:Y:S01]  /*0970*/  UIADD3 UR4, UR12, -0x40, URZ ;  /* 0xffffffc00c047890 */ /* 0x000fe2000fffe03f */
[----:B------:R-:W-:Y:S01]  /*0980*/  IABS R45, R164 ;  /* 0x000000a4002d7213 */ /* 0x000fe20000000000 */
[C---:B------:R-:W-:Y:S01]  /*0990*/  IMAD.HI.U32 R16, R5.reuse, R25, RZ ;  /* 0x0000001905107227 */ /* 0x040fe200078e00ff */
[C---:B------:R-:W-:Y:S01]  /*09a0*/  LOP3.LUT R121, R2.reuse, 0x28, RZ, 0xfc, !PT ;  /* 0x0000002802797812 */ /* 0x040fe200078efcff */
[----:B------:R-:W-:Y:S01]  /*09b0*/  ULDC UR5, c[0x0][0x240] ;  /* 0x0000900000057ab9 */ /* 0x000fe20000000800 */
[----:B------:R-:W-:Y:S01]  /*09c0*/  LOP3.LUT R125, R2, 0x2c, RZ, 0xfc, !PT ;  /* 0x0000002c027d7812 */ /* 0x000fe200078efcff */
[----:B------:R-:W-:Y:S01]  /*09d0*/  IMAD.MOV R12, RZ, RZ, -R12 ;  /* 0x000000ffff0c7224 */ /* 0x000fe200078e0a0c */
[----:B------:R-:W-:Y:S01]  /*09e0*/  IABS R51, R121 ;  /* 0x0000007900337213 */ /* 0x000fe20000000000 */
[----:B------:R-:W-:Y:S01]  /*09f0*/  IMAD.MOV R16, RZ, RZ, -R16 ;  /* 0x000000ffff107224 */ /* 0x000fe200078e0a10 */
[----:B------:R-:W-:Y:S01]  /*0a00*/  IABS R55, R125 ;  /* 0x0000007d00377213 */ /* 0x000fe20000000000 */
[----:B------:R-:W-:Y:S01]  /*0a10*/  IMAD R21, R6, R12, R21 ;  /* 0x0000000c06157224 */ /* 0x000fe200078e0215 */
[C---:B------:R-:W-:Y:S01]  /*0a20*/  LOP3.LUT R161, R2.reuse, 0x32, RZ, 0xfc, !PT ;  /* 0x0000003202a17812 */ /* 0x040fe200078efcff */
[----:B------:R-:W-:Y:S01]  /*0a30*/  IMAD.HI.U32 R12, R5, R31, RZ ;  /* 0x0000001f050c7227 */ /* 0x000fe200078e00ff */
[----:B------:R-:W-:-:S02]  /*0a40*/  LOP3.LUT R159, R2, 0x36, RZ, 0xfc, !PT ;  /* 0x00000036029f7812 */ /* 0x000fc400078efcff */
[----:B------:R-:W-:Y:S01]  /*0a50*/  IABS R61, R161 ;  /* 0x000000a1003d7213 */ /* 0x000fe20000000000 */
[----:B------:R-:W-:Y:S01]  /*0a60*/  IMAD R25, R6, R16, R25 ;  /* 0x0000001006197224 */ /* 0x000fe200078e0219 */
[----:B------:R-:W-:Y:S01]  /*0a70*/  IABS R65, R159 ;  /* 0x0000009f00417213 */ /* 0x000fe20000000000 */
[C---:B------:R-:W-:Y:S01]  /*0a80*/  IMAD.HI.U32 R16, R5.reuse, R35, RZ ;  /* 0x0000002305107227 */ /* 0x040fe200078e00ff */
[C---:B------:R-:W-:Y:S02]  /*0a90*/  LOP3.LUT R156, R2.reuse, 0x3c, RZ, 0xfc, !PT ;  /* 0x0000003c029c7812 */ /* 0x040fe400078efcff */
        /* <DEDUP_REMOVED lines=42> */
[----:B------:R-:W-:Y:S01]  /*0d40*/  IABS R14, R2 ;  /* 0x00000002000e7213 */ /* 0x000fe20000000000 */
[----:B------:R-:W-:Y:S01]  /*0d50*/  IMAD.MOV R12, RZ, RZ, -R12 ;  /* 0x000000ffff0c7224 */ /* 0x000fe200078e0a0c */
[----:B------:R-:W-:Y:S01]  /*0d60*/  IABS R149, R92 ;  /* 0x0000005c00957213 */ /* 0x000fe20000000000 */
[----:B------:R-:W-:Y:S01]  /*0d70*/  IMAD.MOV R16, RZ, RZ, -R16 ;  /* 0x000000ffff107224 */ /* 0x000fe200078e0a10 */
[----:B------:R-:W-:Y:S01]  /*0d80*/  LOP3.LUT R175, R2, 0xc, RZ, 0xfc, !PT ;  /* 0x0000000c02af7812 */ /* 0x000fe200078efcff */
[----:B------:R-:W-:Y:S01]  /*0d90*/  IMAD R61, R6, R12, R61 ;  /* 0x0000000c063d7224 */ /* 0x000fe200078e023d */
[----:B------:R-:W-:Y:S01]  /*0da0*/  LOP3.LUT R177, R2, 0x8, RZ, 0xfc, !PT ;  /* 0x0000000802b17812 */ /* 0x000fe200078efcff */
[----:B------:R-:W-:Y:S01]  /*0db0*/  IMAD.HI.U32 R12, R5, R71, RZ ;  /* 0x00000047050c7227 */ /* 0x000fe200078e00ff */
[----:B------:R-:W-:-:S02]  /*0dc0*/  IABS R23, R175 ;  /* 0x000000af00177213 */ /* 0x000fc40000000000 */
[----:B------:R-:W-:Y:S01]  /*0dd0*/  LOP3.LUT R173, R2, 0x10, RZ, 0xfc, !PT ;  /* 0x0000001002ad7812 */ /* 0x000fe200078efcff */
[----:B------:R-:W-:Y:S01]  /*0de0*/  IMAD R65, R6, R16, R65 ;  /* 0x0000001006417224 */ /* 0x000fe200078e0241 */
[----:B------:R-:W-:Y:S01]  /*0df0*/  LOP3.LUT R170, R2, 0x16, RZ, 0xfc, !PT ;  /* 0x0000001602aa7812 */ /* 0x000fe200078efcff */
[C---:B------:R-:W-:Y:S01]  /*0e00*/  IMAD.HI.U32 R16, R5.reuse, R75, RZ ;  /* 0x0000004b05107227 */ /* 0x040fe200078e00ff */
[----:B------:R-:W-:Y:S01]  /*0e10*/  IABS R27, R173 ;  /* 0x000000ad001b7213 */ /* 0x000fe20000000000 */
[----:B------:R-:W-:Y:S01]  /*0e20*/  STL [R1+0x168], R177 ;  /* 0x000168b101007387 */ /* 0x000fe20000100800 */
[----:B------:R-:W-:Y:S01]  /*0e30*/  IABS R33, R170 ;  /* 0x000000aa00217213 */ /* 0x000fe20000000000 */
[----:B------:R-:W-:Y:S01]  /*0e40*/  IMAD.MOV R12, RZ, RZ, -R12 ;  /* 0x000000ffff0c7224 */ /* 0x000fe200078e0a0c */
[----:B------:R-:W-:Y:S01]  /*0e50*/  ISETP.GT.U32.AND P4, PT, R6, R13, PT ;  /* 0x0000000d0600720c */ /* 0x000fe20003f84070 */
[----:B------:R-:W-:Y:S01]  /*0e60*/  IMAD.MOV R16, RZ, RZ, -R16 ;  /* 0x000000ffff107224 */ /* 0x000fe200078e0a10 */
[----:B------:R-:W-:Y:S01]  /*0e70*/  LOP3.LUT R172, R2, 0x12, RZ, 0xfc, !PT ;  /* 0x0000001202ac7812 */ /* 0x000fe200078efcff */
[C---:B------:R-:W-:Y:S01]  /*0e80*/  IMAD R71, R6.reuse, R12, R71 ;  /* 0x0000000c06477224 */ /* 0x040fe200078e0247 */
[C---:B------:R-:W-:Y:S01]  /*0e90*/  ISETP.GT.U32.AND P6, PT, R6.reuse, R21, PT ;  /* 0x000000150600720c */ /* 0x040fe20003fc4070 */
[C---:B------:R-:W-:Y:S01]  /*0ea0*/  IMAD.HI.U32 R12, R5.reuse, R81, RZ ;  /* 0x00000051050c7227 */ /* 0x040fe200078e00ff */
[----:B------:R-:W-:Y:S01]  /*0eb0*/  IABS R29, R172 ;  /* 0x000000ac001d7213 */ /* 0x000fe20000000000 */
[----:B------:R-:W-:Y:S01]  /*0ec0*/  STL [R1+0x1b0], R176 ;  /* 0x0001b0b001007387 */ /* 0x000fe20000100800 */
[C---:B------:R-:W-:Y:S01]  /*0ed0*/  ISETP.GT.U32.AND P0, PT, R6.reuse, R17, PT ;  /* 0x000000110600720c */ /* 0x040fe20003f04070 */
[----:B------:R-:W-:Y:S01]  /*0ee0*/  IMAD R75, R6, R16, R75 ;  /* 0x00000010064b7224 */ /* 0x000fe200078e024b */
[C---:B------:R-:W-:Y:S01]  /*0ef0*/  LOP3.LUT R168, R2.reuse, 0x1a, RZ, 0xfc, !PT ;  /* 0x0000001a02a87812 */ /* 0x040fe200078efcff */
[C---:B------:R-:W-:Y:S01]  /*0f00*/  IMAD.HI.U32 R16, R5.reuse, R85, RZ ;  /* 0x0000005505107227 */ /* 0x040fe200078e00ff */
[C---:B------:R-:W-:Y:S01]  /*0f10*/  LOP3.LUT R167, R2.reuse, 0x1c, RZ, 0xfc, !PT ;  /* 0x0000001c02a77812 */ /* 0x040fe200078efcff */
[----:B------:R-:W-:Y:S01]  /*0f20*/  STL [R1+0x1ac], R175 ;  /* 0x0001acaf01007387 */ /* 0x000fe20000100800 */
[----:B------:R-:W-:Y:S01]  /*0f30*/  IABS R37, R168 ;  /* 0x000000a800257213 */ /* 0x000fe20000000000 */
[----:B------:R-:W-:Y:S01]  /*0f40*/  IMAD.MOV R12, RZ, RZ, -R12 ;  /* 0x000000ffff0c7224 */ /* 0x000fe200078e0a0c */
[----:B------:R-:W-:Y:S01]  /*0f50*/  IABS R39, R167 ;  /* 0x000000a700277213 */ /* 0x000fe20000000000 */
[----:B------:R-:W-:Y:S01]  /*0f60*/  IMAD.MOV R16, RZ, RZ, -R16 ;  /* 0x000000ffff107224 */ /* 0x000fe200078e0a10 */
[----:B------:R-:W-:Y:S01]  /*0f70*/  LOP3.LUT R165, R2, 0x20, RZ, 0xfc, !PT ;  /* 0x0000002002a57812 */ /* 0x000fe200078efcff */
[----:B------:R-:W-:Y:S01]  /*0f80*/  IMAD R81, R6, R12, R81 ;  /* 0x0000000c06517224 */ /* 0x000fe200078e0251 */
[C---:B------:R-:W-:Y:S01]  /*0f90*/  LOP3.LUT R162, R2.reuse, 0x26, RZ, 0xfc, !PT ;  /* 0x0000002602a27812 */ /* 0x040fe200078efcff */
[C---:B------:R-:W-:Y:S01]  /*0fa0*/  IMAD.HI.U32 R12, R5.reuse, R91, RZ ;  /* 0x0000005b050c7227 */ /* 0x040fe200078e00ff */
[----:B------:R-:W-:Y:S01]  /*0fb0*/  IABS R43, R165 ;  /* 0x000000a5002b7213 */ /* 0x000fe20000000000 */
[----:B------:R-:W-:Y:S01]  /*0fc0*/  STL [R1+0x1a8], R174 ;  /* 0x0001a8ae01007387 */ /* 0x000fe20000100800 */
[----:B------:R-:W-:Y:S01]  /*0fd0*/  LOP3.LUT R123, R2, 0x2a, RZ, 0xfc, !PT ;  /* 0x0000002a027b7812 */ /* 0x000fe200078efcff */
[----:B------:R-:W-:Y:S01]  /*0fe0*/  IMAD R85, R6, R16, R85 ;  /* 0x0000001006557224 */ /* 0x000fe200078e0255 */
[----:B------:R-:W-:Y:S01]  /*0ff0*/  IABS R49, R162 ;  /* 0x000000a200317213 */ /* 0x000fe20000000000 */
[C---:B------:R-:W-:Y:S01]  /*1000*/  IMAD.HI.U32 R16, R5.reuse, R95, RZ ;  /* 0x0000005f05107227 */ /* 0x040fe200078e00ff */
[----:B------:R-:W-:Y:S01]  /*1010*/  IABS R53, R123 ;  /* 0x0000007b00357213 */ /* 0x000fe20000000000 */
[----:B------:R-:W-:Y:S01]  /*1020*/  STL [R1+0x1a4], R173 ;  /* 0x0001a4ad01007387 */ /* 0x000fe20000100800 */
[C---:B------:R-:W-:Y:S01]  /*1030*/  LOP3.LUT R163, R2.reuse, 0x24, RZ, 0xfc, !PT ;  /* 0x0000002402a37812 */ /* 0x040fe200078efcff */
[----:B------:R-:W-:Y:S01]  /*1040*/  IMAD.MOV R12, RZ, RZ, -R12 ;  /* 0x000000ffff0c7224 */ /* 0x000fe200078e0a0c */
[----:B------:R-:W-:Y:S01]  /*1050*/  LOP3.LUT R127, R2, 0x2e, RZ, 0xfc, !PT ;  /* 0x0000002e027f7812 */ /* 0x000fe200078efcff */
[----:B------:R-:W-:Y:S01]  /*1060*/  IMAD.MOV R16, RZ, RZ, -R16 ;  /* 0x000000ffff107224 */ /* 0x000fe200078e0a10 */
[----:B------:R-:W-:Y:S01]  /*1070*/  IABS R47, R163 ;  /* 0x000000a3002f7213 */ /* 0x000fe20000000000 */
[----:B------:R-:W-:Y:S01]  /*1080*/  IMAD R91, R6, R12, R91 ;  /* 0x0000000c065b7224 */ /* 0x000fe200078e025b */
[----:B------:R-:W-:Y:S01]  /*1090*/  IABS R57, R127 ;  /* 0x0000007f00397213 */ /* 0x000fe20000000000 */
[C---:B------:R-:W-:Y:S01]  /*10a0*/  IMAD.HI.U32 R12, R5.reuse, R99, RZ ;  /* 0x00000063050c7227 */ /* 0x040fe200078e00ff */
[C---:B------:R-:W-:Y:S01]  /*10b0*/  LOP3.LUT R129, R2.reuse, 0x30, RZ, 0xfc, !PT ;  /* 0x0000003002817812 */ /* 0x040fe200078efcff */
[----:B------:R-:W-:Y:S01]  /*10c0*/  STL [R1+0x1a0], R172 ;  /* 0x0001a0ac01007387 */ /* 0x000fe20000100800 */
[----:B------:R-:W-:Y:S01]  /*10d0*/  LOP3.LUT R157, R2, 0x3a, RZ, 0xfc, !PT ;  /* 0x0000003a029d7812 */ /* 0x000fe200078efcff */
[----:B------:R-:W-:Y:S01]  /*10e0*/  IMAD R95, R6, R16, R95 ;  /* 0x00000010065f7224 */ /* 0x000fe200078e025f */
[----:B------:R-:W-:Y:S01]  /*10f0*/  IABS R59, R129 ;  /* 0x00000081003b7213 */ /* 0x000fe20000000000 */
[C---:B------:R-:W-:Y:S01]  /*1100*/  IMAD.HI.U32 R16, R5.reuse, R107, RZ ;  /* 0x0000006b05107227 */ /* 0x040fe200078e00ff */
[C---:B------:R-:W-:Y:S01]  /*1110*/  LOP3.LUT R160, R2.reuse, 0x34, RZ, 0xfc, !PT ;  /* 0x0000003402a07812 */ /* 0x040fe200078efcff */
[----:B------:R-:W-:Y:S01]  /*1120*/  STL [R1+0x19c], R171 ;  /* 0x00019cab01007387 */ /* 0x000fe20000100800 */
[----:B------:R-:W-:Y:S01]  /*1130*/  IABS R69, R157 ;  /* 0x0000009d00457213 */ /* 0x000fe20000000000 */
        /* <DEDUP_REMOVED lines=21> */
[----:B------:R-:W-:Y:S01]  /*1290*/  LOP3.LUT R142, R2, 0x4c, RZ, 0xfc, !PT ;  /* 0x0000004c028e7812 */ /* 0x000fe200078efcff */
[C---:B------:R-:W-:Y:S01]  /*12a0*/  IMAD.HI.U32 R12, R5.reuse, R133, RZ ;  /* 0x00000085050c7227 */ /* 0x040fe200078e00ff */
[----:B------:R-:W-:Y:S01]  /*12b0*/  IABS R83, R146 ;  /* 0x0000009200537213 */ /* 0x000fe20000000000 */
[----:B------:R-:W-:Y:S01]  /*12c0*/  STL [R1+0x190], R168 ;  /* 0x000190a801007387 */ /* 0x000fe20000100800 */
[----:B------:R-:W-:Y:S01]  /*12d0*/  IABS R87, R142 ;  /* 0x0000008e00577213 */ /* 0x000fe20000000000 */
[----:B------:R-:W-:Y:S01]  /*12e0*/  IMAD R115, R6, R16, R115 ;  /* 0x0000001006737224 */ /* 0x000fe200078e0273 */
[C---:B------:R-:W-:Y:S01]  /*12f0*/  LOP3.LUT R136, R2.reuse, 0x52, RZ, 0xfc, !PT ;  /* 0x0000005202887812 */ /* 0x040fe200078efcff */
[----:B------:R-:W-:Y:S01]  /*1300*/  IMAD.MOV R16, RZ, RZ, -R12 ;  /* 0x000000ffff107224 */ /* 0x000fe200078e0a0c */
[C---:B------:R-:W-:Y:S01]  /*1310*/  LOP3.LUT R132, R2.reuse, 0x56, RZ, 0xfc, !PT ;  /* 0x0000005602847812 */ /* 0x040fe200078efcff */
[C---:B------:R-:W-:Y:S01]  /*1320*/  IMAD.HI.U32 R12, R5.reuse, R137, RZ ;  /* 0x00000089050c7227 */ /* 0x040fe200078e00ff */
[----:B------:R-:W-:Y:S01]  /*1330*/  IABS R93, R136 ;  /* 0x00000088005d7213 */ /* 0x000fe20000000000 */
[----:B------:R-:W-:Y:S01]  /*1340*/  STL [R1+0x18c], R167 ;  /* 0x00018ca701007387 */ /* 0x000fe20000100800 */
[----:B------:R-:W-:Y:S01]  /*1350*/  IABS R97, R132 ;  /* 0x0000008400617213 */ /* 0x000fe20000000000 */
[----:B------:R-:W-:Y:S01]  /*1360*/  IMAD.MOV R12, RZ, RZ, -R12 ;  /* 0x000000ffff0c7224 */ /* 0x000fe200078e0a0c */
[C---:B------:R-:W-:Y:S01]  /*1370*/  LOP3.LUT R140, R2.reuse, 0x4e, RZ, 0xfc, !PT ;  /* 0x0000004e028c7812 */ /* 0x040fe200078efcff */
[C---:B------:R-:W-:Y:S01]  /*1380*/  IMAD.HI.U32 R10, R5.reuse, R14, RZ ;  /* 0x0000000e050a7227 */ /* 0x040fe200078e00ff */
[----:B------:R-:W-:Y:S01]  /*1390*/  LOP3.LUT R122, R2, 0x60, RZ, 0xfc, !PT ;  /* 0x00000060027a7812 */ /* 0x000fe200078efcff */
[----:B------:R-:W-:Y:S01]  /*13a0*/  STL [R1+0x188], R166 ;  /* 0x000188a601007387 */ /* 0x000fe20000100800 */
[----:B------:R-:W-:Y:S01]  /*13b0*/  IABS R89, R140 ;  /* 0x0000008c00597213 */ /* 0x000fe20000000000 */
[----:B------:R-:W-:Y:S01]  /*13c0*/  IMAD R137, R6, R12, R137 ;  /* 0x0000000c06897224 */ /* 0x000fe200078e0289 */
        /* <DEDUP_REMOVED lines=11> */
[C---:B------:R-:W-:Y:S01]  /*1480*/  IMAD R11, R6.reuse, R15, R14 ;  /* 0x0000000f060b7224 */ /* 0x040fe200078e020e */
[----:B------:R-:W-:Y:S01]  /*1490*/  IABS R103, R126 ;  /* 0x0000007e00677213 */ /* 0x000fe20000000000 */
[C---:B------:R-:W-:Y:S01]  /*14a0*/  IMAD R15, R6.reuse, R19, R18 ;  /* 0x00000013060f7224 */ /* 0x040fe200078e0212 */
[C---:B------:R-:W-:Y:S01]  /*14b0*/  ISETP.GT.U32.AND P2, PT, R6.reuse, R149, PT ;  /* 0x000000950600720c */ /* 0x040fe20003f44070 */
[C---:B------:R-:W-:Y:S01]  /*14c0*/  IMAD.HI.U32 R14, R5.reuse, R23, RZ ;  /* 0x00000017050e7227 */ /* 0x040fe200078e00ff */
[----:B------:R-:W-:Y:S01]  /*14d0*/  IABS R19, R177 ;  /* 0x000000b100137213 */ /* 0x000fe20000000000 */
[----:B------:R-:W-:Y:S01]  /*14e0*/  STL [R1+0x180], R164 ;  /* 0x000180a401007387 */ /* 0x000fe20000100800 */
[C---:B------:R-:W-:Y:S01]  /*14f0*/  ISETP.GT.U32.AND P3, PT, R6.reuse, R11, PT ;  /* 0x0000000b0600720c */ /* 0x040fe20003f64070 */
[----:B------:R-:W-:Y:S01]  /*1500*/  IMAD.MOV R14, RZ, RZ, -R14 ;  /* 0x000000ffff0e7224 */ /* 0x000fe200078e0a0e */
[----:B------:R-:W-:Y:S01]  /*1510*/  ISETP.GT.U32.AND P5, PT, R6, R15, PT ;  /* 0x0000000f0600720c */ /* 0x000fe20003fa4070 */
[----:B------:R-:W-:Y:S01]  /*1520*/  IMAD.HI.U32 R10, R5, R19, RZ ;  /* 0x00000013050a7227 */ /* 0x000fe200078e00ff */
[C---:B------:R-:W-:Y:S01]  /*1530*/  LOP3.LUT R114, R2.reuse, 0x68, RZ, 0xfc, !PT ;  /* 0x0000006802727812 */ /* 0x040fe200078efcff */
[----:B------:R-:W-:Y:S01]  /*1540*/  STL [R1+0x17c], R163 ;  /* 0x00017ca301007387 */ /* 0x000fe20000100800 */
[----:B------:R-:W-:Y:S01]  /*1550*/  LOP3.LUT R116, R2, 0x66, RZ, 0xfc, !PT ;  /* 0x0000006602747812 */ /* 0x000fe200078efcff */
[C---:B------:R-:W-:Y:S01]  /*1560*/  IMAD R23, R6.reuse, R14, R23 ;  /* 0x0000000e06177224 */ /* 0x040fe200078e0217 */
[----:B------:R-:W-:Y:S01]  /*1570*/  IABS R113, R114 ;  /* 0x0000007200717213 */ /* 0x000fe20000000000 */
[----:B------:R-:W-:Y:S01]  /*1580*/  IMAD.MOV R10, RZ, RZ, -R10 ;  /* 0x000000ffff0a7224 */ /* 0x000fe200078e0a0a */
[----:B------:R-:W-:Y:S01]  /*1590*/  IABS R117, R116 ;  /* 0x0000007400757213 */ /* 0x000fe20000000000 */
[----:B------:R-:W-:Y:S01]  /*15a0*/  @!P2 IMAD.IADD R149, R149, 0x1, -R6 ;  /* 0x000000019595a824 */ /* 0x000fe200078e0a06 */
[C---:B------:R-:W-:Y:S01]  /*15b0*/  ISETP.GT.U32.AND P2, PT, R6.reuse, R23, PT ;  /* 0x000000170600720c */ /* 0x040fe20003f44070 */
[----:B------:R-:W-:Y:S01]  /*15c0*/  IMAD R19, R6, R10, R19 ;  /* 0x0000000a06137224 */ /* 0x000fe200078e0213 */
[C---:B------:R-:W-:Y:S01]  /*15d0*/  LOP3.LUT R110, R2.reuse, 0x6c, RZ, 0xfc, !PT ;  /* 0x0000006c026e7812 */ /* 0x040fe200078efcff */
[C---:B------:R-:W-:Y:S01]  /*15e0*/  IMAD.HI.U32 R18, R5.reuse, R27, RZ ;  /* 0x0000001b05127227 */ /* 0x040fe200078e00ff */
[----:B------:R-:W-:Y:S01]  /*15f0*/  LOP3.LUT R106, R2, 0x70, RZ, 0xfc, !PT ;  /* 0x00000070026a7812 */ /* 0x000fe200078efcff */
[----:B------:R-:W-:Y:S01]  /*1600*/  STL [R1+0x178], R162 ;  /* 0x000178a201007387 */ /* 0x000fe20000100800 */
[----:B------:R-:W-:Y:S01]  /*1610*/  ISETP.GT.U32.AND P1, PT, R6, R19, PT ;  /* 0x000000130600720c */ /* 0x000fe20003f24070 */
[----:B------:R-:W-:Y:S01]  /*1620*/  IMAD.MOV R18, RZ, RZ, -R18 ;  /* 0x000000ffff127224 */ /* 0x000fe200078e0a12 */
[----:B------:R-:W-:Y:S01]  /*1630*/  IABS R131, R110 ;  /* 0x0000006e00837213 */ /* 0x000fe20000000000 */
[----:B------:R-:W-:Y:S01]  /*1640*/  IMAD.HI.U32 R14, R5, R33, RZ ;  /* 0x00000021050e7227 */ /* 0x000fe200078e00ff */
[----:B------:R-:W-:Y:S01]  /*1650*/  LOP3.LUT R102, R2, 0x74, RZ, 0xfc, !PT ;  /* 0x0000007402667812 */ /* 0x000fe200078efcff */
[----:B------:R-:W-:Y:S01]  /*1660*/  STL [R1+0x174], R121 ;  /* 0x0001747901007387 */ /* 0x000fe20000100800 */
[----:B------:R-:W-:Y:S01]  /*1670*/  IABS R135, R106 ;  /* 0x0000006a00877213 */ /* 0x000fe20000000000 */
[----:B------:R-:W-:Y:S01]  /*1680*/  @!P3 IMAD.IADD R11, R11, 0x1, -R6 ;  /* 0x000000010b0bb824 */ /* 0x000fe200078e0a06 */
[C---:B------:R-:W-:Y:S01]  /*1690*/  ISETP.GT.U32.AND P3, PT, R6.reuse, R25, PT ;  /* 0x000000190600720c */ /* 0x040fe20003f64070 */
[----:B------:R-:W-:Y:S01]  /*16a0*/  IMAD R27, R6, R18, R27 ;  /* 0x00000012061b7224 */ /* 0x000fe200078e021b */
[C---:B------:R-:W-:Y:S01]  /*16b0*/  LOP3.LUT R96, R2.reuse, 0x7a, RZ, 0xfc, !PT ;  /* 0x0000007a02607812 */ /* 0x040fe200078efcff */
[----:B------:R-:W-:Y:S01]  /*16c0*/  IMAD.MOV R14, RZ, RZ, -R14 ;  /* 0x000000ffff0e7224 */ /* 0x000fe200078e0a0e */
[----:B------:R-:W-:Y:S01]  /*16d0*/  IABS R139, R102 ;  /* 0x00000066008b7213 */ /* 0x000fe20000000000 */
[----:B------:R-:W-:Y:S01]  /*16e0*/  IMAD.HI.U32 R10, R5, R29, RZ ;  /* 0x0000001d050a7227 */ /* 0x000fe200078e00ff */
[----:B------:R-:W-:Y:S01]  /*16f0*/  LOP3.LUT R100, R2, 0x76, RZ, 0xfc, !PT ;  /* 0x0000007602647812 */ /* 0x000fe200078efcff */
[----:B------:R-:W-:Y:S01]  /*1700*/  STL [R1+0x164], R123 ;  /* 0x0001647b01007387 */ /* 0x000fe20000100800 */
[----:B------:R-:W-:Y:S01]  /*1710*/  IABS R145, R96 ;  /* 0x0000006000917213 */ /* 0x000fe20000000000 */
[--C-:B------:R-:W-:Y:S01]  /*1720*/  @!P2 IMAD.IADD R23, R23, 0x1, -R6.reuse ;  /* 0x000000011717a824 */ /* 0x100fe200078e0a06 */
[C---:B------:R-:W-:Y:S01]  /*1730*/  ISETP.GT.U32.AND P2, PT, R6.reuse, R149, PT ;  /* 0x000000950600720c */ /* 0x040fe20003f44070 */
[C---:B------:R-:W-:Y:S01]  /*1740*/  IMAD R33, R6.reuse, R14, R33 ;  /* 0x0000000e06217224 */ /* 0x040fe200078e0221 */
[----:B------:R-:W-:Y:S01]  /*1750*/  IABS R141, R100 ;  /* 0x00000064008d7213 */ /* 0x000fe20000000000 */
[----:B------:R-:W-:Y:S01]  /*1760*/  @!P4 IMAD.IADD R13, R13, 0x1, -R6 ;  /* 0x000000010d0dc824 */ /* 0x000fe200078e0a06 */
[----:B------:R-:W-:Y:S01]  /*1770*/  ISETP.GT.U32.AND P4, PT, R6, R27, PT ;  /* 0x0000001b0600720c */ /* 0x000fe20003f84070 */
[----:B------:R-:W-:Y:S01]  /*1780*/  IMAD.MOV R10, RZ, RZ, -R10 ;  /* 0x000000ffff0a7224 */ /* 0x000fe200078e0a0a */
[----:B------:R-:W-:Y:S01]  /*1790*/  LOP3.LUT R98, R2, 0x78, RZ, 0xfc, !PT ;  /* 0x0000007802627812 */ /* 0x000fe200078efcff */
[--C-:B------:R-:W-:Y:S01]  /*17a0*/  @!P1 IMAD.IADD R19, R19, 0x1, -R6.reuse ;  /* 0x0000000113139824 */ /* 0x100fe200078e0a06 */
[C---:B------:R-:W-:Y:S01]  /*17b0*/  ISETP.GT.U32.AND P1, PT, R6.reuse, R33, PT ;  /* 0x000000210600720c */ /* 0x040fe20003f24070 */
[----:B------:R-:W-:Y:S01]  /*17c0*/  IMAD R29, R6, R10, R29 ;  /* 0x0000000a061d7224 */ /* 0x000fe200078e021d */
[----:B------:R-:W-:Y:S01]  /*17d0*/  LOP3.LUT R90, R2, 0x7c, RZ, 0xfc, !PT ;  /* 0x0000007c025a7812 */ /* 0x000fe200078efcff */
[--C-:B------:R-:W-:Y:S01]  /*17e0*/  @!P3 IMAD.IADD R25, R25, 0x1, -R6.reuse ;  /* 0x000000011919b824 */ /* 0x100fe200078e0a06 */
[C---:B------:R-:W-:Y:S01]  /*17f0*/  ISETP.GT.U32.AND P3, PT, R6.reuse, R13, PT ;  /* 0x0000000d0600720c */ /* 0x040fe20003f64070 */
[--C-:B------:R-:W-:Y:S01]  /*1800*/  @!P5 IMAD.IADD R15, R15, 0x1, -R6.reuse ;  /* 0x000000010f0fd824 */ /* 0x100fe200078e0a06 */
[C---:B------:R-:W-:Y:S01]  /*1810*/  ISETP.GT.U32.AND P5, PT, R6.reuse, R29, PT ;  /* 0x0000001d0600720c */ /* 0x040fe20003fa4070 */
[--C-:B------:R-:W-:Y:S01]  /*1820*/  @!P2 IMAD.IADD R149, R149, 0x1, -R6.reuse ;  /* 0x000000019595a824 */ /* 0x100fe200078e0a06 */
[C---:B------:R-:W-:Y:S01]  /*1830*/  ISETP.GT.U32.AND P2, PT, R6.reuse, R23, PT ;  /* 0x000000170600720c */ /* 0x040fe20003f44070 */
[----:B------:R-:W-:Y:S01]  /*1840*/  IMAD.HI.U32 R18, R5, R37, RZ ;  /* 0x0000002505127227 */ /* 0x000fe200078e00ff */
[----:B------:R-:W-:Y:S01]  /*1850*/  IABS R143, R98 ;  /* 0x00000062008f7213 */ /* 0x000fe20000000000 */
[----:B------:R-:W-:Y:S01]  /*1860*/  STL [R1+0x160], R125 ;  /* 0x0001607d01007387 */ /* 0x000fe20000100800 */
[----:B------:R-:W-:Y:S01]  /*1870*/  IABS R147, R90 ;  /* 0x0000005a00937213 */ /* 0x000fe20000000000 */
[--C-:B------:R-:W-:Y:S01]  /*1880*/  @!P6 IMAD.IADD R21, R21, 0x1, -R6.reuse ;  /* 0x000000011515e824 */ /* 0x100fe200078e0a06 */
[C---:B------:R-:W-:Y:S01]  /*1890*/  ISETP.GT.U32.AND P6, PT, R6.reuse, R11, PT ;  /* 0x0000000b0600720c */ /* 0x040fe20003fc4070 */
[--C-:B------:R-:W-:Y:S01]  /*18a0*/  @!P4 IMAD.IADD R27, R27, 0x1, -R6.reuse ;  /* 0x000000011b1bc824 */ /* 0x100fe200078e0a06 */
[C---:B------:R-:W-:Y:S01]  /*18b0*/  ISETP.GT.U32.AND P4, PT, R6.reuse, R15, PT ;  /* 0x0000000f0600720c */ /* 0x040fe20003f84070 */
[----:B------:R-:W-:Y:S01]  /*18c0*/  @!P0 IMAD.IADD R17, R17, 0x1, -R6 ;  /* 0x0000000111118824 */ /* 0x000fe200078e0a06 */
[C---:B------:R-:W-:Y:S01]  /*18d0*/  ISETP.GT.U32.AND P0, PT, R6.reuse, R31, PT ;  /* 0x0000001f0600720c */ /* 0x040fe20003f04070 */
[----:B------:R-:W-:Y:S01]  /*18e0*/  IMAD.MOV R18, RZ, RZ, -R18 ;  /* 0x000000ffff127224 */ /* 0x000fe200078e0a12 */
[----:B------:R-:W-:Y:S01]  /*18f0*/  STL [R1+0x15c], R127 ;  /* 0x00015c7f01007387 */ /* 0x000fe20000100800 */
[--C-:B------:R-:W-:Y:S01]  /*1900*/  @!P1 IMAD.IADD R33, R33, 0x1, -R6.reuse ;  /* 0x0000000121219824 */ /* 0x100fe200078e0a06 */
[C---:B------:R-:W-:Y:S01]  /*1910*/  ISETP.GT.U32.AND P1, PT, R6.reuse, R21, PT ;  /* 0x000000150600720c */ /* 0x040fe20003f24070 */
[C---:B------:R-:W-:Y:S01]  /*1920*/  IMAD R37, R6.reuse, R18, R37 ;  /* 0x0000001206257224 */ /* 0x040fe200078e0225 */
[----:B------:R-:W-:Y:S01]  /*1930*/  STL [R1+0x158], R129 ;  /* 0x0001588101007387 */ /* 0x000fe20000100800 */
[----:B------:R-:W-:Y:S01]  /*1940*/  @!P3 IMAD.IADD R13, R13, 0x1, -R6 ;  /* 0x000000010d0db824 */ /* 0x000fe200078e0a06 */
[----:B------:R-:W-:Y:S01]  /*1950*/  ISETP.GT.U32.AND P3, PT, R6, R25, PT ;  /* 0x000000190600720c */ /* 0x000fe20003f64070 */
[----:B------:R-:W-:Y:S01]  /*1960*/  IMAD.HI.U32 R10, R5, R39, RZ ;  /* 0x00000027050a7227 */ /* 0x000fe200078e00ff */
[----:B------:R-:W-:Y:S01]  /*1970*/  STL [R1+0x154], R161 ;  /* 0x000154a101007387 */ /* 0x000fe20000100800 */
[----:B------:R-:W-:-:S02]  /*1980*/  LOP3.LUT R204, R0, 0x6, RZ, 0xfc, !PT ;  /* 0x0000000600cc7812 */ /* 0x000fc400078efcff */
        /* <DEDUP_REMOVED lines=8> */
[----:B------:R-:W-:Y:S01]  /*1a10*/  IMAD.HI.U32 R14, R5, R43, RZ ;  /* 0x0000002b050e7227 */ /* 0x000fe200078e00ff */
[----:B------:R-:W-:Y:S03]  /*1a20*/  STL [R1+0x14c], R159 ;  /* 0x00014c9f01007387 */ /* 0x000fe60000100800 */
[--C-:B------:R-:W-:Y:S01]  /*1a30*/  @!P0 IMAD.IADD R31, R31, 0x1, -R6.reuse ;  /* 0x000000011f1f8824 */ /* 0x100fe200078e0a06 */
[C---:B------:R-:W-:Y:S01]  /*1a40*/  ISETP.GT.U32.AND P0, PT, R6.reuse, R19, PT ;  /* 0x000000130600720c */ /* 0x040fe20003f04070 */
[C---:B------:R-:W-:Y:S01]  /*1a50*/  IMAD R39, R6.reuse, R10, R39 ;  /* 0x0000000a06277224 */ /* 0x040fe200078e0227 */
[----:B------:R-:W-:Y:S01]  /*1a60*/  STL [R1+0x148], R158 ;  /* 0x0001489e01007387 */ /* 0x000fe20000100800 */
[----:B------:R-:W-:Y:S01]  /*1a70*/  @!P1 IMAD.IADD R21, R21, 0x1, -R6 ;  /* 0x0000000115159824 */ /* 0x000fe200078e0a06 */
[----:B------:R-:W-:Y:S01]  /*1a80*/  ISETP.GT.U32.AND P1, PT, R6, R35, PT ;  /* 0x000000230600720c */ /* 0x000fe20003f24070 */
[----:B------:R-:W-:Y:S01]  /*1a90*/  IMAD.MOV R14, RZ, RZ, -R14 ;  /* 0x000000ffff0e7224 */ /* 0x000fe200078e0a0e */
[----:B------:R-:W-:Y:S01]  /*1aa0*/  STL [R1+0x144], R157 ;  /* 0x0001449d01007387 */ /* 0x000fe20000100800 */
[----:B------:R-:W-:-:S03]  /*1ab0*/  IMAD.HI.U32 R10, R5, R49, RZ ;  /* 0x00000031050a7227 */ /* 0x000fc600078e00ff */
[----:B------:R-:W-:Y:S01]  /*1ac0*/  STL [R1+0x140], R156 ;  /* 0x0001409c01007387 */ /* 0x000fe20000100800 */
[----:B------:R-:W-:Y:S01]  /*1ad0*/  @!P3 IMAD.IADD R25, R25, 0x1, -R6 ;  /* 0x000000011919b824 */ /* 0x000fe200078e0a06 */
[C---:B------:R-:W-:Y:S01]  /*1ae0*/  ISETP.GT.U32.AND P3, PT, R6.reuse, R39, PT ;  /* 0x000000270600720c */ /* 0x040fe20003f64070 */
[----:B------:R-:W-:Y:S01]  /*1af0*/  IMAD R43, R6, R14, R43 ;  /* 0x0000000e062b7224 */ /* 0x000fe200078e022b */
[----:B------:R-:W-:Y:S01]  /*1b00*/  STL [R1+0x13c], R153 ;  /* 0x00013c9901007387 */ /* 0x000fe20000100800 */
[----:B------:R-:W-:-:S03]  /*1b10*/  IMAD.HI.U32 R14, R5, R53, RZ ;  /* 0x00000035050e7227 */ /* 0x000fc600078e00ff */
[----:B------:R-:W-:Y:S01]  /*1b20*/  STL [R1+0x138], R152 ;  /* 0x0001389801007387 */ /* 0x000fe20000100800 */
[----:B------:R-:W-:Y:S02]  /*1b30*/  IMAD.MOV R10, RZ, RZ, -R10 ;  /* 0x000000ffff0a7224 */ /* 0x000fe400078e0a0a */
[--C-:B------:R-:W-:Y:S01]  /*1b40*/  @!P5 IMAD.IADD R17, R17, 0x1, -R6.reuse ;  /* 0x000000011111d824 */ /* 0x100fe200078e0a06 */
[C---:B------:R-:W-:Y:S01]  /*1b50*/  ISETP.GT.U32.AND P5, PT, R6.reuse, R29, PT ;  /* 0x0000001d0600720c */ /* 0x040fe20003fa4070 */
[----:B------:R-:W-:Y:S01]  /*1b60*/  @!P2 IMAD.IADD R37, R37, 0x1, -R6 ;  /* 0x000000012525a824 */ /* 0x000fe200078e0a06 */
[C---:B------:R-:W-:Y:S01]  /*1b70*/  ISETP.GT.U32.AND P2, PT, R6.reuse, R51, PT ;  /* 0x000000330600720c */ /* 0x040fe20003f44070 */
[----:B------:R-:W-:Y:S01]  /*1b80*/  IMAD.MOV R14, RZ, RZ, -R14 ;  /* 0x000000ffff0e7224 */ /* 0x000fe200078e0a0e */
[----:B------:R-:W-:Y:S01]  /*1b90*/  STL [R1+0x134], R151 ;  /* 0x0001349701007387 */ /* 0x000fe20000100800 */
[C---:B------:R-:W-:Y:S02]  /*1ba0*/  IMAD R49, R6.reuse, R10, R49 ;  /* 0x0000000a06317224 */ /* 0x040fe400078e0231 */
[--C-:B------:R-:W-:Y:S01]  /*1bb0*/  @!P4 IMAD.IADD R27, R27, 0x1, -R6.reuse ;  /* 0x000000011b1bc824 */ /* 0x100fe200078e0a06 */
[C---:B------:R-:W-:Y:S01]  /*1bc0*/  ISETP.GT.U32.AND P4, PT, R6.reuse, R41, PT ;  /* 0x000000290600720c */ /* 0x040fe20003f84070 */
[--C-:B------:R-:W-:Y:S01]  /*1bd0*/  @!P0 IMAD.IADD R19, R19, 0x1, -R6.reuse ;  /* 0x0000000113138824 */ /* 0x100fe200078e0a06 */
[C---:B------:R-:W-:Y:S01]  /*1be0*/  ISETP.GT.U32.AND P0, PT, R6.reuse, R31, PT ;  /* 0x0000001f0600720c */ /* 0x040fe20003f04070 */
[----:B------:R-:W-:Y:S01]  /*1bf0*/  IMAD.HI.U32 R18, R5, R47, RZ ;  /* 0x0000002f05127227 */ /* 0x000fe200078e00ff */
[----:B------:R-:W-:Y:S03]  /*1c00*/  STL [R1+0x130], R150 ;  /* 0x0001309601007387 */ /* 0x000fe60000100800 */
[C---:B------:R-:W-:Y:S01]  /*1c10*/  IMAD R53, R6.reuse, R14, R53 ;  /* 0x0000000e06357224 */ /* 0x040fe200078e0235 */
[----:B------:R-:W-:Y:S01]  /*1c20*/  STL [R1+0x12c], R148 ;  /* 0x00012c9401007387 */ /* 0x000fe20000100800 */
[----:B------:R-:W-:Y:S01]  /*1c30*/  @!P1 IMAD.IADD R35, R35, 0x1, -R6 ;  /* 0x0000000123239824 */ /* 0x000fe200078e0a06 */
[C---:B------:R-:W-:Y:S01]  /*1c40*/  ISETP.GT.U32.AND P1, PT, R6.reuse, R49, PT ;  /* 0x000000310600720c */ /* 0x040fe20003f24070 */
[----:B------:R-:W-:Y:S01]  /*1c50*/  IMAD.MOV R18, RZ, RZ, -R18 ;  /* 0x000000ffff127224 */ /* 0x000fe200078e0a12 */
[----:B------:R-:W-:Y:S01]  /*1c60*/  STL [R1+0x128], R146 ;  /* 0x0001289201007387 */ /* 0x000fe20000100800 */
[--C-:B------:R-:W-:Y:S01]  /*1c70*/  @!P6 IMAD.IADD R11, R11, 0x1, -R6.reuse ;  /* 0x000000010b0be824 */ /* 0x100fe200078e0a06 */
[C---:B------:R-:W-:Y:S01]  /*1c80*/  ISETP.GT.U32.AND P6, PT, R6.reuse, R33, PT ;  /* 0x000000210600720c */ /* 0x040fe20003fc4070 */
[--C-:B------:R-:W-:Y:S01]  /*1c90*/  @!P3 IMAD.IADD R39, R39, 0x1, -R6.reuse ;  /* 0x000000012727b824 */ /* 0x100fe200078e0a06 */
[C---:B------:R-:W-:Y:S01]  /*1ca0*/  ISETP.GT.U32.AND P3, PT, R6.reuse, R53, PT ;  /* 0x000000350600720c */ /* 0x040fe20003f64070 */
[----:B------:R-:W-:Y:S01]  /*1cb0*/  @!P5 IMAD.IADD R29, R29, 0x1, -R6 ;  /* 0x000000011d1dd824 */ /* 0x000fe200078e0a06 */
[C---:B------:R-:W-:Y:S01]  /*1cc0*/  ISETP.GT.U32.AND P5, PT, R6.reuse, R43, PT ;  /* 0x0000002b0600720c */ /* 0x040fe20003fa4070 */
[----:B------:R-:W-:Y:S01]  /*1cd0*/  IMAD R47, R6, R18, R47 ;  /* 0x00000012062f7224 */ /* 0x000fe200078e022f */
[----:B------:R-:W-:Y:S01]  /*1ce0*/  STL [R1+0x124], R144 ;  /* 0x0001249001007387 */ /* 0x000fe20000100800 */
[----:B------:R-:W-:-:S03]  /*1cf0*/  IMAD.HI.U32 R18, R5, R57, RZ ;  /* 0x0000003905127227 */ /* 0x000fc600078e00ff */
[----:B------:R-:W-:Y:S01]  /*1d00*/  STL [R1+0x120], R142 ;  /* 0x0001208e01007387 */ /* 0x000fe20000100800 */
        /* <DEDUP_REMOVED lines=10> */
[----:B------:R-:W-:Y:S01]  /*1db0*/  @!P1 IMAD.IADD R49, R49, 0x1, -R6 ;  /* 0x0000000131319824 */ /* 0x000fe200078e0a06 */
[C---:B------:R-:W-:Y:S01]  /*1dc0*/  ISETP.GT.U32.AND P1, PT, R6.reuse, R37, PT ;  /* 0x000000250600720c */ /* 0x040fe20003f24070 */
[----:B------:R-:W-:Y:S01]  /*1dd0*/  IMAD R57, R6, R18, R57 ;  /* 0x0000001206397224 */ /* 0x000fe200078e0239 */
[----:B------:R-:W-:Y:S01]  /*1de0*/  STL [R1+0x114], R136 ;  /* 0x0001148801007387 */ /* 0x000fe20000100800 */
[----:B------:R-:W-:-:S02]  /*1df0*/  IMAD.MOV R10, RZ, RZ, -R10 ;  /* 0x000000ffff0a7224 */ /* 0x000fc400078e0a0a */
[--C-:B------:R-:W-:Y:S01]  /*1e00*/  @!P6 IMAD.IADD R33, R33, 0x1, -R6.reuse ;  /* 0x000000012121e824 */ /* 0x100fe200078e0a06 */
[C---:B------:R-:W-:Y:S01]  /*1e10*/  ISETP.GT.U32.AND P6, PT, R6.reuse, R47, PT ;  /* 0x0000002f0600720c */ /* 0x040fe20003fc4070 */
[--C-:B------:R-:W-:Y:S01]  /*1e20*/  @!P3 IMAD.IADD R53, R53, 0x1, -R6.reuse ;  /* 0x000000013535b824 */ /* 0x100fe200078e0a06 */
[C---:B------:R-:W-:Y:S01]  /*1e30*/  ISETP.GT.U32.AND P3, PT, R6.reuse, R41, PT ;  /* 0x000000290600720c */ /* 0x040fe20003f64070 */
[--C-:B------:R-:W-:Y:S01]  /*1e40*/  @!P5 IMAD.IADD R43, R43, 0x1, -R6.reuse ;  /* 0x000000012b2bd824 */ /* 0x100fe200078e0a06 */
[C---:B------:R-:W-:Y:S01]  /*1e50*/  ISETP.GT.U32.AND P5, PT, R6.reuse, R57, PT ;  /* 0x000000390600720c */ /* 0x040fe20003fa4070 */
[C---:B------:R-:W-:Y:S01]  /*1e60*/  IMAD R59, R6.reuse, R10, R59 ;  /* 0x0000000a063b7224 */ /* 0x040fe200078e023b */
[----:B------:R-:W-:Y:S01]  /*1e70*/  STL [R1+0x110], R134 ;  /* 0x0001108601007387 */ /* 0x000fe20000100800 */
[--C-:B------:R-:W-:Y:S01]  /*1e80*/  @!P2 IMAD.IADD R39, R39, 0x1, -R6.reuse ;  /* 0x000000012727a824 */ /* 0x100fe200078e0a06 */
[C---:B------:R-:W-:Y:S01]  /*1e90*/  ISETP.GT.U32.AND P2, PT, R6.reuse, R51, PT ;  /* 0x000000330600720c */ /* 0x040fe20003f44070 */
[--C-:B------:R-:W-:Y:S01]  /*1ea0*/  @!P4 IMAD.IADD R55, R55, 0x1, -R6.reuse ;  /* 0x000000013737c824 */ /* 0x100fe200078e0a06 */
[C---:B------:R-:W-:Y:S01]  /*1eb0*/  ISETP.GT.U32.AND P4, PT, R6.reuse, R43, PT ;  /* 0x0000002b0600720c */ /* 0x040fe20003f84070 */
[--C-:B------:R-:W-:Y:S01]  /*1ec0*/  @!P0 IMAD.IADD R45, R45, 0x1, -R6.reuse ;  /* 0x000000012d2d8824 */ /* 0x100fe200078e0a06 */
[C---:B------:R-:W-:Y:S01]  /*1ed0*/  ISETP.GT.U32.AND P0, PT, R6.reuse, R59, PT ;  /* 0x0000003b0600720c */ /* 0x040fe20003f04070 */
[--C-:B------:R-:W-:Y:S01]  /*1ee0*/  @!P1 IMAD.IADD R37, R37, 0x1, -R6.reuse ;  /* 0x0000000125259824 */ /* 0x100fe200078e0a06 */
[C---:B------:R-:W-:Y:S01]  /*1ef0*/  ISETP.GT.U32.AND P1, PT, R6.reuse, R49, PT ;  /* 0x000000310600720c */ /* 0x040fe20003f24070 */
[C---:B------:R-:W-:Y:S01]  /*1f00*/  IMAD.HI.U32 R10, R5.reuse, R69, RZ ;  /* 0x00000045050a7227 */ /* 0x040fe200078e00ff */
[----:B------:R-:W-:Y:S03]  /*1f10*/  STL [R1+0x10c], R132 ;  /* 0x00010c8401007387 */ /* 0x000fe60000100800 */
[----:B------:R-:W-:Y:S01]  /*1f20*/  IMAD.HI.U32 R14, R5, R63, RZ ;  /* 0x0000003f050e7227 */ /* 0x000fe200078e00ff */
[----:B------:R-:W-:Y:S03]  /*1f30*/  STL [R1+0x108], R130 ;  /* 0x0001088201007387 */ /* 0x000fe60000100800 */
[--C-:B------:R-:W-:Y:S01]  /*1f40*/  @!P6 IMAD.IADD R47, R47, 0x1, -R6.reuse ;  /* 0x000000012f2fe824 */ /* 0x100fe200078e0a06 */
[C---:B------:R-:W-:Y:S01]  /*1f50*/  ISETP.GT.U32.AND P6, PT, R6.reuse, R35, PT ;  /* 0x000000230600720c */ /* 0x040fe20003fc4070 */
[----:B------:R-:W-:Y:S01]  /*1f60*/  @!P3 IMAD.IADD R41, R41, 0x1, -R6 ;  /* 0x000000012929b824 */ /* 0x000fe200078e0a06 */
[----:B------:R-:W-:Y:S01]  /*1f70*/  ISETP.GT.U32.AND P3, PT, R6, R53, PT ;  /* 0x000000350600720c */ /* 0x000fe20003f64070 */
[----:B------:R-:W-:Y:S01]  /*1f80*/  IMAD.MOV R10, RZ, RZ, -R10 ;  /* 0x000000ffff0a7224 */ /* 0x000fe200078e0a0a */
        /* <DEDUP_REMOVED lines=8> */
[C---:B------:R-:W-:Y:S01]  /*2010*/  IMAD R69, R6.reuse, R10, R69 ;  /* 0x0000000a06457224 */ /* 0x040fe200078e0245 */
[----:B------:R-:W-:Y:S01]  /*2020*/  STL [R1+0xfc], R124 ;  /* 0x0000fc7c01007387 */ /* 0x000fe20000100800 */
[----:B------:R-:W-:Y:S02]  /*2030*/  IMAD.MOV R18, RZ, RZ, -R18 ;  /* 0x000000ffff127224 */ /* 0x000fe400078e0a12 */
        /* <DEDUP_REMOVED lines=8> */
[C---:B------:R-:W-:Y:S01]  /*20c0*/  IMAD R67, R6.reuse, R18, R67 ;  /* 0x0000001206437224 */ /* 0x040fe200078e0243 */
[----:B------:R-:W-:Y:S01]  /*20d0*/  STL [R1+0xf0], R118 ;  /* 0x0000f07601007387 */ /* 0x000fe20000100800 */
[----:B------:R-:W-:Y:S02]  /*20e0*/  IMAD.MOV R10, RZ, RZ, -R10 ;  /* 0x000000ffff0a7224 */ /* 0x000fe400078e0a0a */
[--C-:B------:R-:W-:Y:S01]  /*20f0*/  @!P1 IMAD.IADD R49, R49, 0x1, -R6.reuse ;  /* 0x0000000131319824 */ /* 0x100fe200078e0a06 */
[C---:B------:R-:W-:Y:S01]  /*2100*/  ISETP.GT.U32.AND P1, PT, R6.reuse, R63, PT ;  /* 0x0000003f0600720c */ /* 0x040fe20003f24070 */
[C---:B------:R-:W-:Y:S01]  /*2110*/  IMAD.HI.U32 R18, R5.reuse, R77, RZ ;  /* 0x0000004d05127227 */ /* 0x040fe200078e00ff */
[----:B------:R-:W-:Y:S03]  /*2120*/  STL [R1+0xec], R116 ;  /* 0x0000ec7401007387 */ /* 0x000fe60000100800 */
[----:B------:R-:W-:Y:S01]  /*2130*/  IMAD.HI.U32 R14, R5, R73, RZ ;  /* 0x00000049050e7227 */ /* 0x000fe200078e00ff */
[----:B------:R-:W-:Y:S03]  /*2140*/  STL [R1+0xe8], R114 ;  /* 0x0000e87201007387 */ /* 0x000fe60000100800 */
[C---:B------:R-:W-:Y:S01]  /*2150*/  IMAD R79, R6.reuse, R10, R79 ;  /* 0x0000000a064f7224 */ /* 0x040fe200078e024f */
[----:B------:R-:W-:Y:S01]  /*2160*/  STL [R1+0xe4], R112 ;  /* 0x0000e47001007387 */ /* 0x000fe20000100800 */
[--C-:B------:R-:W-:Y:S01]  /*2170*/  @!P6 IMAD.IADD R35, R35, 0x1, -R6.reuse ;  /* 0x000000012323e824 */ /* 0x100fe200078e0a06 */
[C---:B------:R-:W-:Y:S01]  /*2180*/  ISETP.GT.U32.AND P6, PT, R6.reuse, R59, PT ;  /* 0x0000003b0600720c */ /* 0x040fe20003fc4070 */
[----:B------:R-:W-:Y:S01]  /*2190*/  @!P3 IMAD.IADD R53, R53, 0x1, -R6 ;  /* 0x000000013535b824 */ /* 0x000fe200078e0a06 */
[C---:B------:R-:W-:Y:S01]  /*21a0*/  ISETP.GT.U32.AND P3, PT, R6.reuse, R67, PT ;  /* 0x000000430600720c */ /* 0x040fe20003f64070 */
[----:B------:R-:W-:Y:S01]  /*21b0*/  IMAD.MOV R18, RZ, RZ, -R18 ;  /* 0x000000ffff127224 */ /* 0x000fe200078e0a12 */
[----:B------:R-:W-:Y:S01]  /*21c0*/  STL [R1+0xe0], R110 ;  /* 0x0000e06e01007387 */ /* 0x000fe20000100800 */
        /* <DEDUP_REMOVED lines=50> */
[--C-:B------:R-:W-:Y:S01]  /*24f0*/  @!P4 IMAD.IADD R83, R83, 0x1, -R6.reuse ;  /* 0x000000015353c824 */ /* 0x100fe200078e0a06 */
[C---:B------:R-:W-:Y:S01]  /*2500*/  ISETP.GT.U32.AND P4, PT, R6.reuse, R71, PT ;  /* 0x000000470600720c */ /* 0x040fe20003f84070 */
[----:B------:R-:W-:Y:S01]  /*2510*/  @!P0 IMAD.IADD R75, R75, 0x1, -R6 ;  /* 0x000000014b4b8824 */ /* 0x000fe200078e0a06 */
[C---:B------:R-:W-:Y:S01]  /*2520*/  ISETP.GT.U32.AND P0, PT, R6.reuse, R63, PT ;  /* 0x0000003f0600720c */ /* 0x040fe20003f04070 */
[C---:B------:R-:W-:Y:S02]  /*2530*/  IMAD R87, R6.reuse, R18, R87 ;  /* 0x0000001206577224 */ /* 0x040fe400078e0257 */
[----:B------:R-:W-:Y:S02]  /*2540*/  IMAD.MOV R14, RZ, RZ, -R14 ;  /* 0x000000ffff0e7224 */ /* 0x000fe400078e0a0e */
[----:B------:R-:W-:Y:S01]  /*2550*/  @!P1 IMAD.IADD R65, R65, 0x1, -R6 ;  /* 0x0000000141419824 */ /* 0x000fe200078e0a06 */
[----:B------:R-:W-:Y:S01]  /*2560*/  ISETP.GT.U32.AND P1, PT, R6, R77, PT ;  /* 0x0000004d0600720c */ /* 0x000fe20003f24070 */
[----:B------:R-:W-:-:S04]  /*2570*/  IMAD.HI.U32 R18, R5, R97, RZ ;  /* 0x0000006105127227 */ /* 0x000fc800078e00ff */
[C---:B------:R-:W-:Y:S02]  /*2580*/  IMAD R93, R6.reuse, R14, R93 ;  /* 0x0000000e065d7224 */ /* 0x040fe400078e025d */
[--C-:B------:R-:W-:Y:S01]  /*2590*/  @!P6 IMAD.IADD R61, R61, 0x1, -R6.reuse ;  /* 0x000000013d3de824 */ /* 0x100fe200078e0a06 */
[C---:B------:R-:W-:Y:S01]  /*25a0*/  ISETP.GT.U32.AND P6, PT, R6.reuse, R73, PT ;  /* 0x000000490600720c */ /* 0x040fe20003fc4070 */
[----:B------:R-:W-:Y:S01]  /*25b0*/  @!P3 IMAD.IADD R69, R69, 0x1, -R6 ;  /* 0x000000014545b824 */ /* 0x000fe200078e0a06 */
[----:B------:R-:W-:Y:S01]  /*25c0*/  ISETP.GT.U32.AND P3, PT, R6, R81, PT ;  /* 0x000000510600720c */ /* 0x000fe20003f64070 */
[----:B------:R-:W-:Y:S02]  /*25d0*/  IMAD.MOV R18, RZ, RZ, -R18 ;  /* 0x000000ffff127224 */ /* 0x000fe400078e0a12 */
[----:B------:R-:W-:-:S04]  /*25e0*/  IMAD.HI.U32 R10, R5, R89, RZ ;  /* 0x00000059050a7227 */ /* 0x000fc800078e00ff */
[----:B------:R-:W-:Y:S01]  /*25f0*/  @!P2 IMAD.IADD R79, R79, 0x1, -R6 ;  /* 0x000000014f4fa824 */ /* 0x000fe200078e0a06 */
[C---:B------:R-:W-:Y:S01]  /*2600*/  ISETP.GT.U32.AND P2, PT, R6.reuse, R93, PT ;  /* 0x0000005d0600720c */ /* 0x040fe20003f44070 */
[----:B------:R-:W-:Y:S02]  /*2610*/  IMAD R97, R6, R18, R97 ;  /* 0x0000001206617224 */ /* 0x000fe400078e0261 */
[----:B------:R-:W-:-:S04]  /*2620*/  IMAD.HI.U32 R18, R5, R105, RZ ;  /* 0x0000006905127227 */ /* 0x000fc800078e00ff */
[----:B------:R-:W-:Y:S01]  /*2630*/  @!P4 IMAD.IADD R71, R71, 0x1, -R6 ;  /* 0x000000014747c824 */ /* 0x000fe200078e0a06 */
[C---:B------:R-:W-:Y:S01]  /*2640*/  ISETP.GT.U32.AND P4, PT, R6.reuse, R83, PT ;  /* 0x000000530600720c */ /* 0x040fe20003f84070 */
[----:B------:R-:W-:Y:S02]  /*2650*/  IMAD.MOV R10, RZ, RZ, -R10 ;  /* 0x000000ffff0a7224 */ /* 0x000fe400078e0a0a */
[--C-:B------:R-:W-:Y:S02]  /*2660*/  @!P5 IMAD.IADD R85, R85, 0x1, -R6.reuse ;  /* 0x000000015555d824 */ /* 0x100fe400078e0a06 */
[----:B------:R-:W-:Y:S01]  /*2670*/  @!P0 IMAD.IADD R63, R63, 0x1, -R6 ;  /* 0x000000013f3f8824 */ /* 0x000fe200078e0a06 */
[C---:B------:R-:W-:Y:S01]  /*2680*/  ISETP.GT.U32.AND P0, PT, R6.reuse, R75, PT ;  /* 0x0000004b0600720c */ /* 0x040fe20003f04070 */
[----:B------:R-:W-:Y:S01]  /*2690*/  IMAD.MOV R18, RZ, RZ, -R18 ;  /* 0x000000ffff127224 */ /* 0x000fe200078e0a12 */
[C---:B------:R-:W-:Y:S01]  /*26a0*/  ISETP.GT.U32.AND P5, PT, R6.reuse, R85, PT ;  /* 0x000000550600720c */ /* 0x040fe20003fa4070 */
[----:B------:R-:W-:Y:S01]  /*26b0*/  @!P1 IMAD.IADD R77, R77, 0x1, -R6 ;  /* 0x000000014d4d9824 */ /* 0x000fe200078e0a06 */
[C---:B------:R-:W-:Y:S01]  /*26c0*/  ISETP.GT.U32.AND P1, PT, R6.reuse, R91, PT ;  /* 0x0000005b0600720c */ /* 0x040fe20003f24070 */
[----:B------:R-:W-:-:S02]  /*26d0*/  IMAD R89, R6, R10, R89 ;  /* 0x0000000a06597224 */ /* 0x000fc400078e0259 */
[----:B------:R-:W-:-:S04]  /*26e0*/  IMAD.HI.U32 R10, R5, R101, RZ ;  /* 0x00000065050a7227 */ /* 0x000fc800078e00ff */
[C---:B------:R-:W-:Y:S02]  /*26f0*/  IMAD R105, R6.reuse, R18, R105 ;  /* 0x0000001206697224 */ /* 0x040fe400078e0269 */
[--C-:B------:R-:W-:Y:S01]  /*2700*/  @!P6 IMAD.IADD R73, R73, 0x1, -R6.reuse ;  /* 0x000000014949e824 */ /* 0x100fe200078e0a06 */
[C---:B------:R-:W-:Y:S01]  /*2710*/  ISETP.GT.U32.AND P6, PT, R6.reuse, R87, PT ;  /* 0x000000570600720c */ /* 0x040fe20003fc4070 */
[----:B------:R-:W-:Y:S01]  /*2720*/  @!P3 IMAD.IADD R81, R81, 0x1, -R6 ;  /* 0x000000015151b824 */ /* 0x000fe200078e0a06 */
[C---:B------:R-:W-:Y:S01]  /*2730*/  ISETP.GT.U32.AND P3, PT, R6.reuse, R95, PT ;  /* 0x0000005f0600720c */ /* 0x040fe20003f64070 */
[----:B------:R-:W-:Y:S02]  /*2740*/  IMAD.MOV R10, RZ, RZ, -R10 ;  /* 0x000000ffff0a7224 */ /* 0x000fe400078e0a0a */
[--C-:B------:R-:W-:Y:S01]  /*2750*/  @!P2 IMAD.IADD R93, R93, 0x1, -R6.reuse ;  /* 0x000000015d5da824 */ /* 0x100fe200078e0a06 */
[C---:B------:R-:W-:Y:S01]  /*2760*/  ISETP.GT.U32.AND P2, PT, R6.reuse, R105, PT ;  /* 0x000000690600720c */ /* 0x040fe20003f44070 */
[----:B------:R-:W-:Y:S01]  /*2770*/  @!P4 IMAD.IADD R83, R83, 0x1, -R6 ;  /* 0x000000015353c824 */ /* 0x000fe200078e0a06 */
[C---:B------:R-:W-:Y:S01]  /*2780*/  ISETP.GT.U32.AND P4, PT, R6.reuse, R97, PT ;  /* 0x000000610600720c */ /* 0x040fe20003f84070 */
[----:B------:R-:W-:-:S02]  /*2790*/  IMAD R101, R6, R10, R101 ;  /* 0x0000000a06657224 */ /* 0x000fc400078e0265 */
[----:B------:R-:W-:-:S04]  /*27a0*/  IMAD.HI.U32 R10, R5, R109, RZ ;  /* 0x0000006d050a7227 */ /* 0x000fc800078e00ff */
[----:B------:R-:W-:Y:S01]  /*27b0*/  @!P0 IMAD.IADD R75, R75, 0x1, -R6 ;  /* 0x000000014b4b8824 */ /* 0x000fe200078e0a06 */
[----:B------:R-:W-:Y:S01]  /*27c0*/  ISETP.GT.U32.AND P0, PT, R6, R89, PT ;  /* 0x000000590600720c */ /* 0x000fe20003f04070 */
[----:B------:R-:W-:-:S04]  /*27d0*/  IMAD.HI.U32 R14, R5, R103, RZ ;  /* 0x00000067050e7227 */ /* 0x000fc800078e00ff */
[----:B------:R-:W-:Y:S01]  /*27e0*/  @!P1 IMAD.IADD R91, R91, 0x1, -R6 ;  /* 0x000000015b5b9824 */ /* 0x000fe200078e0a06 */
[C---:B------:R-:W-:Y:S01]  /*27f0*/  ISETP.GT.U32.AND P1, PT, R6.reuse, R107, PT ;  /* 0x0000006b0600720c */ /* 0x040fe20003f24070 */
[----:B------:R-:W-:Y:S02]  /*2800*/  IMAD.MOV R18, RZ, RZ, -R10 ;  /* 0x000000ffff127224 */ /* 0x000fe400078e0a0a */
[----:B------:R-:W-:Y:S01]  /*2810*/  @!P5 IMAD.IADD R85, R85, 0x1, -R6 ;  /* 0x000000015555d824 */ /* 0x000fe200078e0a06 */
[C---:B------:R-:W-:Y:S01]  /*2820*/  ISETP.GT.U32.AND P5, PT, R6.reuse, R101, PT ;  /* 0x000000650600720c */ /* 0x040fe20003fa4070 */
[----:B------:R-:W-:Y:S02]  /*2830*/  IMAD.MOV R14, RZ, RZ, -R14 ;  /* 0x000000ffff0e7224 */ /* 0x000fe400078e0a0e */
[--C-:B------:R-:W-:Y:S01]  /*2840*/  @!P6 IMAD.IADD R87, R87, 0x1, -R6.reuse ;  /* 0x000000015757e824 */ /* 0x100fe200078e0a06 */
[----:B------:R-:W-:Y:S01]  /*2850*/  ISETP.GT.U32.AND P6, PT, R6, R99, PT ;  /* 0x000000630600720c */ /* 0x000fe20003fc4070 */
[----:B------:R-:W-:-:S02]  /*2860*/  @!P3 IMAD.IADD R95, R95, 0x1, -R6 ;  /* 0x000000015f5fb824 */ /* 0x000fc400078e0a06 */
[C---:B------:R-:W-:Y:S02]  /*2870*/  IMAD R109, R6.reuse, R18, R109 ;  /* 0x00000012066d7224 */ /* 0x040fe400078e026d */
[C---:B------:R-:W-:Y:S02]  /*2880*/  IMAD R103, R6.reuse, R14, R103 ;  /* 0x0000000e06677224 */ /* 0x040fe400078e0267 */
        /* <DEDUP_REMOVED lines=10> */
[----:B------:R-:W-:Y:S01]  /*2930*/  @!P6 IMAD.IADD R99, R99, 0x1, -R6 ;  /* 0x000000016363e824 */ /* 0x000fe200078e0a06 */
[C---:B------:R-:W-:Y:S01]  /*2940*/  ISETP.GT.U32.AND P5, PT, R6.reuse, R87, PT ;  /* 0x000000570600720c */ /* 0x040fe20003fa4070 */
[----:B------:R-:W-:Y:S01]  /*2950*/  IMAD.HI.U32 R10, R5, R113, RZ ;  /* 0x00000071050a7227 */ /* 0x000fe200078e00ff */
[----:B------:R-:W-:-:S03]  /*2960*/  ISETP.GT.U32.AND P6, PT, R6, R89, PT ;  /* 0x000000590600720c */ /* 0x000fc60003fc4070 */
[----:B------:R-:W-:Y:S01]  /*2970*/  @!P2 IMAD.IADD R95, R95, 0x1, -R6 ;  /* 0x000000015f5fa824 */ /* 0x000fe200078e0a06 */
[----:B------:R-:W-:Y:S01]  /*2980*/  ISETP.GT.U32.AND P2, PT, R6, R105, PT ;  /* 0x000000690600720c */ /* 0x000fe20003f44070 */
[----:B------:R-:W-:-:S04]  /*2990*/  IMAD.HI.U32 R14, R5, R117, RZ ;  /* 0x00000075050e7227 */ /* 0x000fc800078e00ff */
[----:B------:R-:W-:Y:S02]  /*29a0*/  IMAD.MOV R10, RZ, RZ, -R10 ;  /* 0x000000ffff0a7224 */ /* 0x000fe400078e0a0a */
[--C-:B------:R-:W-:Y:S01]  /*29b0*/  @!P3 IMAD.IADD R109, R109, 0x1, -R6.reuse ;  /* 0x000000016d6db824 */ /* 0x100fe200078e0a06 */
[C---:B------:R-:W-:Y:S01]  /*29c0*/  ISETP.GT.U32.AND P3, PT, R6.reuse, R97, PT ;  /* 0x000000610600720c */ /* 0x040fe20003f64070 */
[--C-:B------:R-:W-:Y:S01]  /*29d0*/  @!P4 IMAD.IADD R111, R111, 0x1, -R6.reuse ;  /* 0x000000016f6fc824 */ /* 0x100fe200078e0a06 */
[C---:B------:R-:W-:Y:S01]  /*29e0*/  ISETP.GT.U32.AND P4, PT, R6.reuse, R101, PT ;  /* 0x000000650600720c */ /* 0x040fe20003f84070 */
[----:B------:R-:W-:Y:S01]  /*29f0*/  @!P0 IMAD.IADD R103, R103, 0x1, -R6 ;  /* 0x0000000167678824 */ /* 0x000fe200078e0a06 */
[C---:B------:R-:W-:Y:S01]  /*2a00*/  ISETP.GT.U32.AND P0, PT, R6.reuse, R91, PT ;  /* 0x0000005b0600720c */ /* 0x040fe20003f04070 */
[----:B------:R-:W-:Y:S02]  /*2a10*/  IMAD.MOV R14, RZ, RZ, -R14 ;  /* 0x000000ffff0e7224 */ /* 0x000fe400078e0a0e */
[----:B------:R-:W-:-:S02]  /*2a20*/  IMAD R113, R6, R10, R113 ;  /* 0x0000000a06717224 */ /* 0x000fc400078e0271 */
[----:B------:R-:W-:-:S04]  /*2a30*/  IMAD.HI.U32 R10, R5, R131, RZ ;  /* 0x00000083050a7227 */ /* 0x000fc800078e00ff */
[--C-:B------:R-:W-:Y:S01]  /*2a40*/  @!P1 IMAD.IADD R93, R93, 0x1, -R6.reuse ;  /* 0x000000015d5d9824 */ /* 0x100fe200078e0a06 */
[C---:B------:R-:W-:Y:S01]  /*2a50*/  ISETP.GT.U32.AND P1, PT, R6.reuse, R107, PT ;  /* 0x0000006b0600720c */ /* 0x040fe20003f24070 */
[----:B------:R-:W-:Y:S01]  /*2a60*/  @!P5 IMAD.IADD R87, R87, 0x1, -R6 ;  /* 0x000000015757d824 */ /* 0x000fe200078e0a06 */
[C---:B------:R-:W-:Y:S01]  /*2a70*/  ISETP.GT.U32.AND P5, PT, R6.reuse, R99, PT ;  /* 0x000000630600720c */ /* 0x040fe20003fa4070 */
[C---:B------:R-:W-:Y:S02]  /*2a80*/  IMAD R117, R6.reuse, R14, R117 ;  /* 0x0000000e06757224 */ /* 0x040fe400078e0275 */
[----:B------:R-:W-:Y:S02]  /*2a90*/  IMAD.MOV R14, RZ, RZ, -R10 ;  /* 0x000000ffff0e7224 */ /* 0x000fe400078e0a0a */
[C---:B------:R-:W-:Y:S02]  /*2aa0*/  IMAD R133, R6.reuse, R16, R133 ;  /* 0x0000001006857224 */ /* 0x040fe400078e0285 */
[----:B------:R-:W-:Y:S01]  /*2ab0*/  @!P6 IMAD.IADD R89, R89, 0x1, -R6 ;  /* 0x000000015959e824 */ /* 0x000fe200078e0a06 */
[----:B------:R-:W-:Y:S01]  /*2ac0*/  ISETP.GT.U32.AND P6, PT, R6, R109, PT ;  /* 0x0000006d0600720c */ /* 0x000fe20003fc4070 */
[----:B------:R-:W-:-:S04]  /*2ad0*/  IMAD.HI.U32 R10, R5, R135, RZ ;  /* 0x00000087050a7227 */ /* 0x000fc800078e00ff */
[C---:B------:R-:W-:Y:S02]  /*2ae0*/  IMAD R131, R6.reuse, R14, R131 ;  /* 0x0000000e06837224 */ /* 0x040fe400078e0283 */
[----:B------:R-:W-:Y:S01]  /*2af0*/  @!P2 IMAD.IADD R105, R105, 0x1, -R6 ;  /* 0x000000016969a824 */ /* 0x000fe200078e0a06 */
[----:B------:R-:W-:Y:S01]  /*2b00*/  ISETP.GT.U32.AND P2, PT, R6, R133, PT ;  /* 0x000000850600720c */ /* 0x000fe20003f44070 */
[----:B------:R-:W-:-:S04]  /*2b10*/  IMAD.HI.U32 R14, R5, R139, RZ ;  /* 0x0000008b050e7227 */ /* 0x000fc800078e00ff */
[----:B------:R-:W-:Y:S02]  /*2b20*/  IMAD.MOV R10, RZ, RZ, -R10 ;  /* 0x000000ffff0a7224 */ /* 0x000fe400078e0a0a */
[----:B------:R-:W-:-:S04]  /*2b30*/  IMAD.HI.U32 R12, R5, R145, RZ ;  /* 0x00000091050c7227 */ /* 0x000fc800078e00ff */
[--C-:B------:R-:W-:Y:S01]  /*2b40*/  @!P3 IMAD.IADD R97, R97, 0x1, -R6.reuse ;  /* 0x000000016161b824 */ /* 0x100fe200078e0a06 */
[C---:B------:R-:W-:Y:S01]  /*2b50*/  ISETP.GT.U32.AND P3, PT, R6.reuse, R111, PT ;  /* 0x0000006f0600720c */ /* 0x040fe20003f64070 */
[--C-:B------:R-:W-:Y:S01]  /*2b60*/  @!P4 IMAD.IADD R101, R101, 0x1, -R6.reuse ;  /* 0x000000016565c824 */ /* 0x100fe200078e0a06 */
[C---:B------:R-:W-:Y:S01]  /*2b70*/  ISETP.GT.U32.AND P4, PT, R6.reuse, R117, PT ;  /* 0x000000750600720c */ /* 0x040fe20003f84070 */
[----:B------:R-:W-:Y:S01]  /*2b80*/  @!P0 IMAD.IADD R91, R91, 0x1, -R6 ;  /* 0x000000015b5b8824 */ /* 0x000fe200078e0a06 */
[C---:B------:R-:W-:Y:S01]  /*2b90*/  ISETP.GT.U32.AND P0, PT, R6.reuse, R103, PT ;  /* 0x000000670600720c */ /* 0x040fe20003f04070 */
[----:B------:R-:W-:Y:S02]  /*2ba0*/  IMAD.MOV R14, RZ, RZ, -R14 ;  /* 0x000000ffff0e7224 */ /* 0x000fe400078e0a0e */
[----:B------:R-:W-:Y:S02]  /*2bb0*/  IMAD R135, R6, R10, R135 ;  /* 0x0000000a06877224 */ /* 0x000fe400078e0287 */
[----:B------:R-:W-:-:S04]  /*2bc0*/  IMAD.HI.U32 R10, R5, R141, RZ ;  /* 0x0000008d050a7227 */ /* 0x000fc800078e00ff */
[----:B------:R-:W-:Y:S02]  /*2bd0*/  IMAD.MOV R12, RZ, RZ, -R12 ;  /* 0x000000ffff0c7224 */ /* 0x000fe400078e0a0c */
[----:B------:R-:W-:Y:S01]  /*2be0*/  @!P1 IMAD.IADD R107, R107, 0x1, -R6 ;  /* 0x000000016b6b9824 */ /* 0x000fe200078e0a06 */
[----:B------:R-:W-:Y:S01]  /*2bf0*/  ISETP.GT.U32.AND P1, PT, R6, R131, PT ;  /* 0x000000830600720c */ /* 0x000fe20003f24070 */
[----:B------:R-:W-:Y:S02]  /*2c00*/  IMAD.IADD R8, R22, 0x1, R8 ;  /* 0x0000000116087824 */ /* 0x000fe400078e0208 */
[----:B------:R-:W-:Y:S01]  /*2c10*/  @!P5 IMAD.IADD R99, R99, 0x1, -R6 ;  /* 0x000000016363d824 */ /* 0x000fe200078e0a06 */
[C---:B------:R-:W-:Y:S01]  /*2c20*/  ISETP.GT.U32.AND P5, PT, R6.reuse, R113, PT ;  /* 0x000000710600720c */ /* 0x040fe20003fa4070 */
[----:B------:R-:W-:Y:S02]  /*2c30*/  IMAD R139, R6, R14, R139 ;  /* 0x0000000e068b7224 */ /* 0x000fe400078e028b */
[----:B------:R-:W-:-:S02]  /*2c40*/  IMAD.MOV R14, RZ, RZ, -R10 ;  /* 0x000000ffff0e7224 */ /* 0x000fc400078e0a0a */
[C---:B------:R-:W-:Y:S02]  /*2c50*/  IMAD R145, R6.reuse, R12, R145 ;  /* 0x0000000c06917224 */ /* 0x040fe400078e0291 */
[----:B------:R-:W-:Y:S01]  /*2c60*/  @!P6 IMAD.IADD R109, R109, 0x1, -R6 ;  /* 0x000000016d6de824 */ /* 0x000fe200078e0a06 */
[----:B------:R-:W-:Y:S01]  /*2c70*/  ISETP.GT.U32.AND P6, PT, R6, R135, PT ;  /* 0x000000870600720c */ /* 0x000fe20003fc4070 */
[----:B------:R-:W-:-:S04]  /*2c80*/  IMAD.HI.U32 R10, R5, R143, RZ ;  /* 0x0000008f050a7227 */ /* 0x000fc800078e00ff */
[----:B------:R-:W-:-:S04]  /*2c90*/  IMAD.HI.U32 R5, R5, R147, RZ ;  /* 0x0000009305057227 */ /* 0x000fc800078e00ff */
[----:B------:R-:W-:Y:S02]  /*2ca0*/  IMAD R88, R8, 0x40, R94 ;  /* 0x0000004008587824 */ /* 0x000fe400078e025e */
[--C-:B------:R-:W-:Y:S01]  /*2cb0*/  @!P2 IMAD.IADD R133, R133, 0x1, -R6.reuse ;  /* 0x000000018585a824 */ /* 0x100fe200078e0a06 */
[C---:B------:R-:W-:Y:S01]  /*2cc0*/  ISETP.GT.U32.AND P2, PT, R6.reuse, R145, PT ;  /* 0x000000910600720c */ /* 0x040fe20003f44070 */
[----:B------:R-:W-:Y:S01]  /*2cd0*/  IMAD.MOV R5, RZ, RZ, -R5 ;  /* 0x000000ffff057224 */ /* 0x000fe200078e0a05 */
[----:B------:R-:W-:Y:S01]  /*2ce0*/  IABS R54, R88 ;  /* 0x0000005800367213 */ /* 0x000fe20000000000 */
        /* <DEDUP_REMOVED lines=8> */
[C---:B------:R-:W-:Y:S01]  /*2d70*/  IMAD R147, R6.reuse, R5, R147 ;  /* 0x0000000506937224 */ /* 0x040fe200078e0293 */
[----:B------:R1:W-:Y:S01]  /*2d80*/  STL [R1+0x1bc], R2 ;  /* 0x0001bc0201007387 */ /* 0x0003e20000100800 */
[--C-:B------:R-:W-:Y:S01]  /*2d90*/  @!P1 IMAD.IADD R131, R131, 0x1, -R6.reuse ;  /* 0x0000000183839824 */ /* 0x100fe200078e0a06 */
[----:B------:R-:W-:Y:S01]  /*2da0*/  ISETP.GT.U32.AND P1, PT, R6, R117, PT ;  /* 0x000000750600720c */ /* 0x000fe20003f24070 */
[----:B------:R-:W-:Y:S01]  /*2db0*/  IMAD.HI.U32 R4, R4, R54, RZ ;  /* 0x0000003604047227 */ /* 0x000fe200078e00ff */
[----:B------:R-:W-:Y:S03]  /*2dc0*/  STL [R1+0x1b8], R155 ;  /* 0x0001b89b01007387 */ /* 0x000fe60000100800 */
[--C-:B------:R-:W-:Y:S01]  /*2dd0*/  @!P5 IMAD.IADD R113, R113, 0x1, -R6.reuse ;  /* 0x000000017171d824 */ /* 0x100fe200078e0a06 */
[C---:B------:R-:W-:Y:S01]  /*2de0*/  ISETP.GT.U32.AND P5, PT, R6.reuse, R141, PT ;  /* 0x0000008d0600720c */ /* 0x040fe20003fa4070 */
[----:B------:R-:W-:Y:S01]  /*2df0*/  @!P6 IMAD.IADD R135, R135, 0x1, -R6 ;  /* 0x000000018787e824 */ /* 0x000fe200078e0a06 */
[C---:B------:R-:W-:Y:S01]  /*2e00*/  ISETP.GT.U32.AND P6, PT, R6.reuse, R147, PT ;  /* 0x000000930600720c */ /* 0x040fe20003fc4070 */
[----:B------:R-:W-:Y:S01]  /*2e10*/  IMAD.MOV R4, RZ, RZ, -R4 ;  /* 0x000000ffff047224 */ /* 0x000fe200078e0a04 */
[----:B------:R-:W-:Y:S01]  /*2e20*/  STL [R1+0x1c0], R154 ;  /* 0x0001c09a01007387 */ /* 0x000fe20000100800 */
[----:B------:R-:W-:Y:S01]  /*2e30*/  @!P2 IMAD.IADD R145, R145, 0x1, -R6 ;  /* 0x000000019191a824 */ /* 0x000fe200078e0a06 */
[----:B------:R-:W-:Y:S01]  /*2e40*/  ISETP.GT.U32.AND P2, PT, R6, R135, PT ;  /* 0x000000870600720c */ /* 0x000fe20003f44070 */
[----:B------:R-:W-:-:S02]  /*2e50*/  IMAD R54, R7, R4, R54 ;  /* 0x0000000407367224 */ /* 0x000fc400078e0236 */
[--C-:B------:R-:W-:Y:S01]  /*2e60*/  @!P3 IMAD.IADD R137, R137, 0x1, -R6.reuse ;  /* 0x000000018989b824 */ /* 0x100fe200078e0a06 */
[C---:B------:R-:W-:Y:S01]  /*2e70*/  ISETP.GT.U32.AND P3, PT, R6.reuse, R113, PT ;  /* 0x000000710600720c */ /* 0x040fe20003f64070 */
[--C-:B------:R-:W-:Y:S01]  /*2e80*/  @!P0 IMAD.IADD R115, R115, 0x1, -R6.reuse ;  /* 0x0000000173738824 */ /* 0x100fe200078e0a06 */
[----:B------:R-:W2:Y:S01]  /*2e90*/  LDC.64 R4, c[0x0][0x230] ;  /* 0x00008c00ff047b82 */ /* 0x000ea20000000a00 */
[--C-:B------:R-:W-:Y:S01]  /*2ea0*/  @!P1 IMAD.IADD R117, R117, 0x1, -R6.reuse ;  /* 0x0000000175759824 */ /* 0x100fe200078e0a06 */
[----:B------:R-:W-:Y:S01]  /*2eb0*/  ISETP.GT.U32.AND P1, PT, R7, R54, PT ;  /* 0x000000360700720c */ /* 0x000fe20003f24070 */
[--C-:B------:R-:W-:Y:S01]  /*2ec0*/  @!P4 IMAD.IADD R139, R139, 0x1, -R6.reuse ;  /* 0x000000018b8bc824 */ /* 0x100fe200078e0a06 */
[C---:B------:R-:W-:Y:S01]  /*2ed0*/  ISETP.GT.U32.AND P4, PT, R6.reuse, R115, PT ;  /* 0x000000730600720c */ /* 0x040fe20003f84070 */
[--C-:B------:R-:W-:Y:S01]  /*2ee0*/  @!P5 IMAD.IADD R141, R141, 0x1, -R6.reuse ;  /* 0x000000018d8dd824 */ /* 0x100fe200078e0a06 */
[----:B------:R-:W-:Y:S01]  /*2ef0*/  ISETP.GT.U32.AND P5, PT, R6, R131, PT ;  /* 0x000000830600720c */ /* 0x000fe20003fa4070 */
[----:B------:R-:W-:-:S02]  /*2f00*/  @!P6 IMAD.IADD R147, R147, 0x1, -R6 ;  /* 0x000000019393e824 */ /* 0x000fc400078e0a06 */
[--C-:B------:R-:W-:Y:S02]  /*2f10*/  @!P2 IMAD.IADD R135, R135, 0x1, -R6.reuse ;  /* 0x000000018787a824 */ /* 0x100fe400078e0a06 */
[--C-:B------:R-:W-:Y:S01]  /*2f20*/  @!P3 IMAD.IADD R113, R113, 0x1, -R6.reuse ;  /* 0x000000017171b824 */ /* 0x100fe200078e0a06 */
[C---:B------:R-:W-:Y:S01]  /*2f30*/  ISETP.GT.U32.AND P2, PT, R6.reuse, R147, PT ;  /* 0x000000930600720c */ /* 0x040fe20003f44070 */
[----:B------:R-:W-:Y:S01]  /*2f40*/  IMAD.MOV.U32 R119, RZ, RZ, R43 ;  /* 0x000000ffff777224 */ /* 0x000fe200078e002b */
[----:B------:R-:W-:Y:S01]  /*2f50*/  ISETP.GT.U32.AND P3, PT, R6, R137, PT ;  /* 0x000000890600720c */ /* 0x000fe20003f64070 */
[----:B------:R-:W-:Y:S02]  /*2f60*/  @!P1 IMAD.IADD R54, R54, 0x1, -R7 ;  /* 0x0000000136369824 */ /* 0x000fe400078e0a07 */
[--C-:B------:R-:W-:Y:S01]  /*2f70*/  @!P4 IMAD.IADD R115, R115, 0x1, -R6.reuse ;  /* 0x000000017373c824 */ /* 0x100fe200078e0a06 */
[C---:B------:R-:W-:Y:S01]  /*2f80*/  ISETP.GT.U32.AND P4, PT, R6.reuse, R139, PT ;  /* 0x0000008b0600720c */ /* 0x040fe20003f84070 */
[----:B------:R-:W-:Y:S01]  /*2f90*/  @!P5 IMAD.IADD R131, R131, 0x1, -R6 ;  /* 0x000000018383d824 */ /* 0x000fe200078e0a06 */
[----:B------:R-:W-:Y:S01]  /*2fa0*/  ISETP.GT.U32.AND P5, PT, R6, R141, PT ;  /* 0x0000008d0600720c */ /* 0x000fe20003fa4070 */
[----:B------:R-:W-:Y:S01]  /*2fb0*/  IMAD.MOV R10, RZ, RZ, -R10 ;  /* 0x000000ffff0a7224 */ /* 0x000fe200078e0a0a */
[----:B------:R-:W-:Y:S01]  /*2fc0*/  ISETP.GT.U32.AND P1, PT, R7, R54, PT ;  /* 0x000000360700720c */ /* 0x000fe20003f24070 */
[----:B------:R-:W-:-:S02]  /*2fd0*/  IMAD.SHL.U32 R8, R9, 0x10, RZ ;  /* 0x0000001009087824 */ /* 0x000fc400078e00ff */
[--C-:B------:R-:W-:Y:S01]  /*2fe0*/  @!P2 IMAD.IADD R147, R147, 0x1, -R6.reuse ;  /* 0x000000019393a824 */ /* 0x100fe200078e0a06 */
[----:B------:R-:W-:Y:S01]  /*2ff0*/  ISETP.GE.AND P2, PT, R180, RZ, PT ;  /* 0x000000ffb400720c */ /* 0x000fe20003f46270 */
[--C-:B------:R-:W-:Y:S01]  /*3000*/  @!P3 IMAD.IADD R137, R137, 0x1, -R6.reuse ;  /* 0x000000018989b824 */ /* 0x100fe200078e0a06 */
[----:B------:R-:W-:Y:S01]  /*3010*/  ISETP.GE.AND P3, PT, R2, RZ, PT ;  /* 0x000000ff0200720c */ /* 0x000fe20003f66270 */
[----:B------:R-:W-:Y:S01]  /*3020*/  IMAD R143, R6, R10, R143 ;  /* 0x0000000a068f7224 */ /* 0x000fe200078e028f */
[----:B------:R-:W-:Y:S01]  /*3030*/  LOP3.LUT R8, R8, 0x70, RZ, 0xc0, !PT ;  /* 0x0000007008087812 */ /* 0x000fe200078ec0ff */
[--C-:B------:R-:W-:Y:S01]  /*3040*/  @!P4 IMAD.IADD R139, R139, 0x1, -R6.reuse ;  /* 0x000000018b8bc824 */ /* 0x100fe200078e0a06 */
[----:B------:R-:W-:Y:S01]  /*3050*/  ISETP.GE.AND P4, PT, R178, RZ, PT ;  /* 0x000000ffb200720c */ /* 0x000fe20003f86270 */
[----:B------:R-:W-:Y:S01]  /*3060*/  @!P5 IMAD.IADD R141, R141, 0x1, -R6 ;  /* 0x000000018d8dd824 */ /* 0x000fe200078e0a06 */
[----:B------:R-:W-:Y:S01]  /*3070*/  ISETP.GE.AND P5, PT, R179, RZ, PT ;  /* 0x000000ffb300720c */ /* 0x000fe20003fa6270 */
[----:B------:R-:W-:Y:S01]  /*3080*/  @!P1 IMAD.IADD R54, R54, 0x1, -R7 ;  /* 0x0000000136369824 */ /* 0x000fe200078e0a07 */
[----:B------:R-:W-:Y:S01]  /*3090*/  ISETP.GE.AND P1, PT, R177, RZ, PT ;  /* 0x000000ffb100720c */ /* 0x000fe20003f26270 */
[----:B------:R-:W-:Y:S01]  /*30a0*/  IMAD.MOV.U32 R7, RZ, RZ, R41 ;  /* 0x000000ffff077224 */ /* 0x000fe200078e0029 */
[----:B------:R-:W-:Y:S01]  /*30b0*/  ISETP.GT.U32.AND P0, PT, R6, R143, PT ;  /* 0x0000008f0600720c */ /* 0x000fe20003f04070 */
[----:B------:R-:W-:Y:S01]  /*30c0*/  @!P2 IMAD.MOV R13, RZ, RZ, -R13 ;  /* 0x000000ffff0da224 */ /* 0x000fe200078e0a0d */
[----:B------:R-:W-:Y:S01]  /*30d0*/  ISETP.GE.AND P2, PT, R175, RZ, PT ;  /* 0x000000ffaf00720c */ /* 0x000fe20003f46270 */
[----:B------:R-:W-:Y:S01]  /*30e0*/  @!P3 IMAD.MOV R11, RZ, RZ, -R11 ;  /* 0x000000ffff0bb224 */ /* 0x000fe200078e0a0b */
[----:B------:R-:W-:Y:S01]  /*30f0*/  ISETP.GE.AND P3, PT, R174, RZ, PT ;  /* 0x000000ffae00720c */ /* 0x000fe20003f66270 */
[----:B------:R-:W-:Y:S01]  /*3100*/  IMAD R213, R234, 0x2, R214 ;  /* 0x00000002ead57824 */ /* 0x000fe200078e02d6 */
[----:B-1----:R-:W-:Y:S01]  /*3110*/  LEA.HI R2, R9, 0xe, RZ, 0x1a ;  /* 0x0000000e09027811 */ /* 0x002fe200078fd0ff */
[----:B------:R-:W-:Y:S01]  /*3120*/  @!P4 IMAD.MOV R17, RZ, RZ, -R17 ;  /* 0x000000ffff11c224 */ /* 0x000fe200078e0a11 */
[----:B------:R-:W-:Y:S01]  /*3130*/  ISETP.GE.AND P4, PT, R173, RZ, PT ;  /* 0x000000ffad00720c */ /* 0x000fe20003f86270 */
[----:B------:R-:W-:Y:S01]  /*3140*/  @!P5 IMAD.MOV R15, RZ, RZ, -R15 ;  /* 0x000000ffff0fd224 */ /* 0x000fe200078e0a0f */
[----:B------:R-:W-:Y:S01]  /*3150*/  ISETP.GE.AND P5, PT, R172, RZ, PT ;  /* 0x000000ffac00720c */ /* 0x000fe20003fa6270 */
[----:B------:R-:W-:Y:S01]  /*3160*/  @!P1 IMAD.MOV R19, RZ, RZ, -R19 ;  /* 0x000000ffff139224 */ /* 0x000fe200078e0a13 */
[----:B------:R-:W-:Y:S01]  /*3170*/  ISETP.GE.AND P1, PT, R171, RZ, PT ;  /* 0x000000ffab00720c */ /* 0x000fe20003f26270 */
[--C-:B------:R-:W-:Y:S01]  /*3180*/  @!P0 IMAD.IADD R143, R143, 0x1, -R6.reuse ;  /* 0x000000018f8f8824 */ /* 0x100fe200078e0a06 */
[----:B------:R-:W-:Y:S01]  /*3190*/  ISETP.GT.U32.AND P0, PT, R6, R133, PT ;  /* 0x000000850600720c */ /* 0x000fe20003f04070 */
[----:B------:R-:W-:Y:S01]  /*31a0*/  @!P2 IMAD.MOV R23, RZ, RZ, -R23 ;  /* 0x000000ffff17a224 */ /* 0x000fe200078e0a17 */
[----:B------:R-:W-:Y:S01]  /*31b0*/  ISETP.GE.AND P2, PT, R170, RZ, PT ;  /* 0x000000ffaa00720c */ /* 0x000fe20003f46270 */
[----:B------:R-:W-:Y:S01]  /*31c0*/  @!P3 IMAD.MOV R25, RZ, RZ, -R25 ;  /* 0x000000ffff19b224 */ /* 0x000fe200078e0a19 */
[----:B------:R-:W-:Y:S01]  /*31d0*/  ISETP.GE.AND P3, PT, R169, RZ, PT ;  /* 0x000000ffa900720c */ /* 0x000fe20003f66270 */
[----:B------:R-:W-:Y:S01]  /*31e0*/  IMAD R210, R234, 0x2, R213 ;  /* 0x00000002ead27824 */ /* 0x000fe200078e02d5 */
[----:B------:R-:W-:Y:S01]  /*31f0*/  ISETP.GT.U32.AND P6, PT, R6, R143, PT ;  /* 0x0000008f0600720c */ /* 0x000fe20003fc4070 */
        /* <DEDUP_REMOVED lines=12> */
[----:B------:R-:W-:Y:S01]  /*32c0*/  @!P6 IMAD.IADD R143, R143, 0x1, -R6 ;  /* 0x000000018f8fe824 */ /* 0x000fe200078e0a06 */
[----:B------:R-:W-:Y:S01]  /*32d0*/  ISETP.GE.AND P6, PT, R176, RZ, PT ;  /* 0x000000ffb000720c */ /* 0x000fe20003fc6270 */
[----:B------:R-:W-:Y:S01]  /*32e0*/  @!P4 IMAD.MOV R37, RZ, RZ, -R37 ;  /* 0x000000ffff25c224 */ /* 0x000fe200078e0a25 */
[----:B------:R-:W-:Y:S01]  /*32f0*/  ISETP.GE.AND P4, PT, R163, RZ, PT ;  /* 0x000000ffa300720c */ /* 0x000fe20003f86270 */
[----:B------:R-:W-:Y:S01]  /*3300*/  @!P5 IMAD.MOV R39, RZ, RZ, -R39 ;  /* 0x000000ffff27d224 */ /* 0x000fe200078e0a27 */
[----:B------:R-:W-:Y:S01]  /*3310*/  ISETP.GE.AND P5, PT, R162, RZ, PT ;  /* 0x000000ffa200720c */ /* 0x000fe20003fa6270 */
[----:B------:R-:W-:Y:S01]  /*3320*/  @!P1 IMAD.MOV R7, RZ, RZ, -R7 ;  /* 0x000000ffff079224 */ /* 0x000fe200078e0a07 */
[----:B------:R-:W-:Y:S01]  /*3330*/  ISETP.GE.AND P1, PT, R121, RZ, PT ;  /* 0x000000ff7900720c */ /* 0x000fe20003f26270 */
[----:B------:R-:W-:-:S02]  /*3340*/  IMAD.MOV.U32 R121, RZ, RZ, R45 ;  /* 0x000000ffff797224 */ /* 0x000fc400078e002d */
[----:B------:R-:W-:Y:S01]  /*3350*/  @!P2 IMAD.MOV R119, RZ, RZ, -R119 ;  /* 0x000000ffff77a224 */ /* 0x000fe200078e0a77 */
[----:B------:R-:W-:Y:S01]  /*3360*/  ISETP.GE.AND P2, PT, R123, RZ, PT ;  /* 0x000000ff7b00720c */ /* 0x000fe20003f46270 */
[----:B------:R-:W-:Y:S01]  /*3370*/  @!P3 IMAD.MOV R121, RZ, RZ, -R121 ;  /* 0x000000ffff79b224 */ /* 0x000fe200078e0a79 */
[----:B------:R-:W-:Y:S01]  /*3380*/  ISETP.GE.AND P3, PT, R125, RZ, PT ;  /* 0x000000ff7d00720c */ /* 0x000fe20003f66270 */
[----:B------:R-:W-:Y:S02]  /*3390*/  IMAD.MOV.U32 R123, RZ, RZ, R47 ;  /* 0x000000ffff7b7224 */ /* 0x000fe400078e002f */
[----:B------:R-:W-:Y:S02]  /*33a0*/  IMAD.MOV.U32 R125, RZ, RZ, R49 ;  /* 0x000000ffff7d7224 */ /* 0x000fe400078e0031 */
[----:B------:R-:W-:Y:S01]  /*33b0*/  @!P4 IMAD.MOV R123, RZ, RZ, -R123 ;  /* 0x000000ffff7bc224 */ /* 0x000fe200078e0a7b */
[----:B------:R-:W-:Y:S01]  /*33c0*/  ISETP.GE.AND P4, PT, R127, RZ, PT ;  /* 0x000000ff7f00720c */ /* 0x000fe20003f86270 */
[----:B------:R-:W-:Y:S01]  /*33d0*/  @!P5 IMAD.MOV R125, RZ, RZ, -R125 ;  /* 0x000000ffff7dd224 */ /* 0x000fe200078e0a7d */
[----:B------:R-:W-:Y:S01]  /*33e0*/  ISETP.GE.AND P5, PT, R129, RZ, PT ;  /* 0x000000ff8100720c */ /* 0x000fe20003fa6270 */
[----:B------:R-:W-:-:S02]  /*33f0*/  IMAD.MOV.U32 R127, RZ, RZ, R51 ;  /* 0x000000ffff7f7224 */ /* 0x000fc400078e0033 */
[----:B------:R-:W-:Y:S02]  /*3400*/  IMAD.MOV.U32 R129, RZ, RZ, R53 ;  /* 0x000000ffff817224 */ /* 0x000fe400078e0035 */
[----:B------:R-:W-:Y:S01]  /*3410*/  @!P1 IMAD.MOV R127, RZ, RZ, -R127 ;  /* 0x000000ffff7f9224 */ /* 0x000fe200078e0a7f */
[----:B------:R-:W-:Y:S01]  /*3420*/  ISETP.GE.AND P1, PT, R161, RZ, PT ;  /* 0x000000ffa100720c */ /* 0x000fe20003f26270 */
        /* <DEDUP_REMOVED lines=8> */
[----:B------:R-:W-:-:S02]  /*34b0*/  IMAD R211, R234, 0x2, R210 ;  /* 0x00000002ead37824 */ /* 0x000fc400078e02d2 */
[----:B------:R-:W-:Y:S02]  /*34c0*/  IMAD.IADD R3, R8, 0x1, R3 ;  /* 0x0000000108037824 */ /* 0x000fe400078e0203 */
        /* <DEDUP_REMOVED lines=10> */
[----:B--2---:R-:W-:-:S02]  /*3570*/  VIADD R8, R4, 0x3f ;  /* 0x0000003f04087836 */ /* 0x004fc40000000000 */
        /* <DEDUP_REMOVED lines=13> */
[----:B------:R-:W-:Y:S01]  /*3650*/  @!P0 IMAD.IADD R145, R145, 0x1, -R6 ;  /* 0x0000000191918824 */ /* 0x000fe200078e0a06 */
[----:B------:R-:W-:Y:S01]  /*3660*/  ISETP.NE.AND P0, PT, R155, RZ, PT ;  /* 0x000000ff9b00720c */ /* 0x000fe20003f05270 */
        /* <DEDUP_REMOVED lines=10> */
[----:B------:R-:W-:Y:S01]  /*3710*/  IMAD R209, R234, 0x2, R212 ;  /* 0x00000002ead17824 */ /* 0x000fe200078e02d4 */
[----:B------:R-:W-:Y:S01]  /*3720*/  SEL R30, R56, R55, !P0 ;  /* 0x00000037381e7207 */ /* 0x000fe20004000000 */
[----:B------:R-:W-:Y:S01]  /*3730*/  @!P6 IMAD.MOV R137, RZ, RZ, -R137 ;  /* 0x000000ffff89e224 */ /* 0x000fe200078e0a89 */
[----:B------:R-:W-:Y:S01]  /*3740*/  ISETP.GE.AND P6, PT, R92, RZ, PT ;  /* 0x000000ff5c00720c */ /* 0x000fe20003fc6270 */
[----:B------:R-:W-:Y:S01]  /*3750*/  @!P1 IMAD.MOV R91, RZ, RZ, -R91 ;  /* 0x000000ffff5b9224 */ /* 0x000fe200078e0a5b */
[----:B------:R-:W-:Y:S01]  /*3760*/  ISETP.GE.AND P1, PT, R128, RZ, PT ;  /* 0x000000ff8000720c */ /* 0x000fe20003f26270 */
[----:B------:R-:W-:Y:S01]  /*3770*/  @!P2 IMAD.MOV R93, RZ, RZ, -R93 ;  /* 0x000000ffff5da224 */ /* 0x000fe200078e0a5d */
[----:B------:R-:W-:Y:S01]  /*3780*/  ISETP.GE.AND P2, PT, R126, RZ, PT ;  /* 0x000000ff7e00720c */ /* 0x000fe20003f46270 */
[----:B------:R-:W-:Y:S01]  /*3790*/  @!P3 IMAD.MOV R95, RZ, RZ, -R95 ;  /* 0x000000ffff5fb224 */ /* 0x000fe200078e0a5f */
[----:B------:R-:W-:Y:S01]  /*37a0*/  ISETP.GT.AND P3, PT, R8, 0x3f, PT ;  /* 0x0000003f0800780c */ /* 0x000fe20003f64270 */
[----:B------:R-:W-:Y:S01]  /*37b0*/  @!P4 IMAD.MOV R97, RZ, RZ, -R97 ;  /* 0x000000ffff61c224 */ /* 0x000fe200078e0a61 */
[----:B------:R-:W-:Y:S01]  /*37c0*/  ISETP.GE.AND P4, PT, R124, RZ, PT ;  /* 0x000000ff7c00720c */ /* 0x000fe20003f86270 */
[----:B------:R-:W-:Y:S01]  /*37d0*/  @!P5 IMAD.MOV R101, RZ, RZ, -R101 ;  /* 0x000000ffff65d224 */ /* 0x000fe200078e0a65 */
[----:B------:R-:W-:Y:S01]  /*37e0*/  ISETP.GE.AND P5, PT, R122, RZ, PT ;  /* 0x000000ff7a00720c */ /* 0x000fe20003fa6270 */
[----:B------:R-:W-:Y:S01]  /*37f0*/  IMAD R208, R234, 0x2, R209 ;  /* 0x00000002ead07824 */ /* 0x000fe200078e02d1 */
[----:B------:R-:W-:Y:S01]  /*3800*/  SEL R6, RZ, 0x4, !P3 ;  /* 0x00000004ff067807 */ /* 0x000fe20005800000 */
        /* <DEDUP_REMOVED lines=12> */
[----:B------:R-:W-:Y:S01]  /*38d0*/  IMAD R224, R234, 0x2, R225 ;  /* 0x00000002eae07824 */ /* 0x000fe200078e02e1 */
[----:B------:R-:W-:Y:S01]  /*38e0*/  SEL R45, R56, R27, !P0 ;  /* 0x0000001b382d7207 */ /* 0x000fe20004000000 */
[----:B------:R-:W-:Y:S01]  /*38f0*/  @!P3 IMAD.MOV R141, RZ, RZ, -R141 ;  /* 0x000000ffff8db224 */ /* 0x000fe200078e0a8d */
[----:B------:R-:W-:Y:S01]  /*3900*/  ISETP.NE.AND P3, PT, R154, RZ, PT ;  /* 0x000000ff9a00720c */ /* 0x000fe20003f65270 */
[----:B------:R-:W-:Y:S01]  /*3910*/  @!P1 IMAD.MOV R109, RZ, RZ, -R109 ;  /* 0x000000ffff6d9224 */ /* 0x000fe200078e0a6d */
[----:B------:R-:W-:Y:S01]  /*3920*/  ISETP.GE.AND P1, PT, R112, RZ, PT ;  /* 0x000000ff7000720c */ /* 0x000fe20003f26270 */
[----:B------:R-:W-:Y:S01]  /*3930*/  @!P2 IMAD.MOV R111, RZ, RZ, -R111 ;  /* 0x000000ffff6fa224 */ /* 0x000fe200078e0a6f */
[----:B------:R-:W-:Y:S01]  /*3940*/  ISETP.GE.AND P2, PT, R110, RZ, PT ;  /* 0x000000ff6e00720c */ /* 0x000fe20003f46270 */
[----:B------:R-:W-:Y:S01]  /*3950*/  IMAD R223, R234, 0x2, R224 ;  /* 0x00000002eadf7824 */ /* 0x000fe200078e02e0 */
[----:B------:R-:W-:Y:S01]  /*3960*/  SEL R27, R56, R59, !P0 ;  /* 0x0000003b381b7207 */ /* 0x000fe20004000000 */
[----:B------:R-:W-:Y:S01]  /*3970*/  @!P4 IMAD.MOV R117, RZ, RZ, -R117 ;  /* 0x000000ffff75c224 */ /* 0x000fe200078e0a75 */
[----:B------:R-:W-:Y:S01]  /*3980*/  ISETP.GE.AND P4, PT, R0, R4, PT ;  /* 0x000000040000720c */ /* 0x000fe20003f86270 */
[----:B------:R-:W-:Y:S01]  /*3990*/  @!P5 IMAD.MOV R113, RZ, RZ, -R113 ;  /* 0x000000ffff71d224 */ /* 0x000fe200078e0a71 */
[----:B------:R-:W-:Y:S01]  /*39a0*/  ISETP.GE.AND P5, PT, R108, RZ, PT ;  /* 0x000000ff6c00720c */ /* 0x000fe20003fa6270 */
[----:B------:R-:W-:Y:S01]  /*39b0*/  IMAD R55, R234, 0x2, R223 ;  /* 0x00000002ea377824 */ /* 0x000fe200078e02df */
[----:B------:R-:W-:Y:S01]  /*39c0*/  SEL R58, R6, RZ, !P4 ;  /* 0x000000ff063a7207 */ /* 0x000fe20006000000 */
[----:B------:R-:W-:Y:S01]  /*39d0*/  VIADD R240, R3, UR7 ;  /* 0x0000000703f07c36 */ /* 0x000fe20008000000 */
[----:B------:R-:W-:Y:S01]  /*39e0*/  ISETP.GE.AND P4, PT, R88, RZ, PT ;  /* 0x000000ff5800720c */ /* 0x000fe20003f86270 */
[----:B------:R-:W-:Y:S01]  /*39f0*/  @!P1 IMAD.MOV R115, RZ, RZ, -R115 ;  /* 0x000000ffff739224 */ /* 0x000fe200078e0a73 */
[----:B------:R-:W-:Y:S01]  /*3a00*/  ISETP.GE.AND P1, PT, R106, RZ, PT ;  /* 0x000000ff6a00720c */ /* 0x000fe20003f26270 */
[----:B------:R-:W-:Y:S01]  /*3a10*/  @!P2 IMAD.MOV R131, RZ, RZ, -R131 ;  /* 0x000000ffff83a224 */ /* 0x000fe200078e0a83 */
[----:B------:R-:W-:Y:S01]  /*3a20*/  ISETP.GE.AND P2, PT, R102, RZ, PT ;  /* 0x000000ff6600720c */ /* 0x000fe20003f46270 */
[----:B------:R-:W-:Y:S01]  /*3a30*/  IMAD R57, R234, 0x2, R55 ;  /* 0x00000002ea397824 */ /* 0x000fe200078e0237 */
[C---:B------:R-:W-:Y:S01]  /*3a40*/  SEL R53, R56.reuse, R11, !P0 ;  /* 0x0000000b38357207 */ /* 0x040fe20004000000 */
[----:B------:R-:W-:Y:S01]  /*3a50*/  IMAD.SHL.U32 R217, R225, 0x4, RZ ;  /* 0x00000004e1d97824 */ /* 0x000fe200078e00ff */
[----:B------:R-:W-:Y:S01]  /*3a60*/  SEL R52, R56, R13, !P0 ;  /* 0x0000000d38347207 */ /* 0x000fe20004000000 */
[----:B------:R-:W-:Y:S01]  /*3a70*/  @!P5 IMAD.MOV R133, RZ, RZ, -R133 ;  /* 0x000000ffff85d224 */ /* 0x000fe200078e0a85 */
[----:B------:R-:W-:Y:S01]  /*3a80*/  ISETP.GE.AND P5, PT, R96, RZ, PT ;  /* 0x000000ff6000720c */ /* 0x000fe20003fa6270 */
[----:B------:R-:W-:Y:S01]  /*3a90*/  IMAD R59, R234, 0x2, R57 ;  /* 0x00000002ea3b7824 */ /* 0x000fe200078e0239 */
[C---:B------:R-:W-:Y:S01]  /*3aa0*/  SEL R51, R56.reuse, R15, !P0 ;  /* 0x0000000f38337207 */ /* 0x040fe20004000000 */
[----:B------:R-:W-:Y:S01]  /*3ab0*/  @!P4 IMAD.MOV R54, RZ, RZ, -R54 ;  /* 0x000000ffff36c224 */ /* 0x000fe200078e0a36 */
[----:B------:R-:W-:Y:S01]  /*3ac0*/  SEL R50, R56, R17, !P0 ;  /* 0x0000001138327207 */ /* 0x000fe20004000000 */
[----:B------:R-:W-:Y:S01]  /*3ad0*/  @!P1 IMAD.MOV R135, RZ, RZ, -R135 ;  /* 0x000000ffff879224 */ /* 0x000fe200078e0a87 */
[----:B------:R-:W-:Y:S01]  /*3ae0*/  ISETP.GE.AND P1, PT, R98, RZ, PT ;  /* 0x000000ff6200720c */ /* 0x000fe20003f26270 */
[----:B------:R-:W-:Y:S01]  /*3af0*/  @!P2 IMAD.MOV R139, RZ, RZ, -R139 ;  /* 0x000000ffff8ba224 */ /* 0x000fe200078e0a8b */
[----:B------:R-:W-:Y:S01]  /*3b00*/  ISETP.GE.AND P2, PT, R90, RZ, PT ;  /* 0x000000ff5a00720c */ /* 0x000fe20003f46270 */
[----:B------:R-:W-:Y:S01]  /*3b10*/  IMAD.SHL.U32 R216, R224, 0x4, RZ ;  /* 0x00000004e0d87824 */ /* 0x000fe200078e00ff */
[C---:B------:R-:W-:Y:S01]  /*3b20*/  SEL R49, R56.reuse, R19, !P0 ;  /* 0x0000001338317207 */ /* 0x040fe20004000000 */
[----:B------:R-:W-:Y:S01]  /*3b30*/  IMAD.SHL.U32 R215, R223, 0x4, RZ ;  /* 0x00000004dfd77824 */ /* 0x000fe200078e00ff */
[C---:B------:R-:W-:Y:S01]  /*3b40*/  SEL R48, R56.reuse, R21, !P0 ;  /* 0x0000001538307207 */ /* 0x040fe20004000000 */
[----:B------:R-:W-:Y:S01]  /*3b50*/  @!P5 IMAD.MOV R145, RZ, RZ, -R145 ;  /* 0x000000ffff91d224 */ /* 0x000fe200078e0a91 */
[----:B------:R-:W-:Y:S01]  /*3b60*/  SEL R47, R56, R23, !P0 ;  /* 0x00000017382f7207 */ /* 0x000fe20004000000 */
[----:B------:R-:W-:Y:S01]  /*3b70*/  IMAD R124, R52, UR5, RZ ;  /* 0x00000005347c7c24 */ /* 0x000fe2000f8e02ff */
[C---:B------:R-:W-:Y:S01]  /*3b80*/  SEL R46, R56.reuse, R25, !P0 ;  /* 0x00000019382e7207 */ /* 0x040fe20004000000 */
[----:B------:R-:W-:Y:S01]  /*3b90*/  IMAD R98, R45, UR5, RZ ;  /* 0x000000052d627c24 */ /* 0x000fe2000f8e02ff */
[C---:B------:R-:W-:Y:S01]  /*3ba0*/  SEL R44, R56.reuse, R29, !P0 ;  /* 0x0000001d382c7207 */ /* 0x040fe20004000000 */
[----:B------:R-:W-:Y:S01]  /*3bb0*/  @!P1 IMAD.MOV R143, RZ, RZ, -R143 ;  /* 0x000000ffff8f9224 */ /* 0x000fe200078e0a8f */
[C---:B------:R-:W-:Y:S01]  /*3bc0*/  SEL R43, R56.reuse, R31, !P0 ;  /* 0x0000001f382b7207 */ /* 0x040fe20004000000 */
[----:B------:R-:W-:Y:S01]  /*3bd0*/  @!P2 IMAD.MOV R147, RZ, RZ, -R147 ;  /* 0x000000ffff93a224 */ /* 0x000fe200078e0a93 */
[----:B------:R-:W-:Y:S01]  /*3be0*/  SEL R42, R56, R33, !P0 ;  /* 0x00000021382a7207 */ /* 0x000fe20004000000 */
[----:B------:R-:W-:Y:S01]  /*3bf0*/  IMAD R122, R48, UR5, RZ ;  /* 0x00000005307a7c24 */ /* 0x000fe2000f8e02ff */
[C---:B------:R-:W-:Y:S01]  /*3c00*/  SEL R41, R56.reuse, R35, !P0 ;  /* 0x0000002338297207 */ /* 0x040fe20004000000 */
[----:B------:R-:W-:Y:S01]  /*3c10*/  IMAD R106, R27, UR5, RZ ;  /* 0x000000051b6a7c24 */ /* 0x000fe2000f8e02ff */
[----:B------:R-:W-:Y:S01]  /*3c20*/  SEL R40, R56, R37, !P0 ;  /* 0x0000002538287207 */ /* 0x000fe20004000000 */
[----:B------:R-:W-:Y:S01]  /*3c30*/  IMAD R108, R30, UR5, RZ ;  /* 0x000000051e6c7c24 */ /* 0x000fe2000f8e02ff */
[C---:B------:R-:W-:Y:S01]  /*3c40*/  SEL R38, R56.reuse, R7, !P0 ;  /* 0x0000000738267207 */ /* 0x040fe20004000000 */
[----:B------:R-:W-:Y:S01]  /*3c50*/  IMAD R118, R41, UR5, RZ ;  /* 0x0000000529767c24 */ /* 0x000fe2000f8e02ff */
[----:B------:R-:W-:Y:S01]  /*3c60*/  SEL R39, R56, R39, !P0 ;  /* 0x0000002738277207 */ /* 0x000fe20004000000 */
[----:B------:R-:W-:Y:S01]  /*3c70*/  IMAD R120, R44, UR5, RZ ;  /* 0x000000052c787c24 */ /* 0x000fe2000f8e02ff */
[----:B------:R-:W-:Y:S01]  /*3c80*/  SEL R37, R56, R119, !P0 ;  /* 0x0000007738257207 */ /* 0x000fe20004000000 */
[----:B------:R-:W-:Y:S01]  /*3c90*/  IMAD R119, R42, UR5, RZ ;  /* 0x000000052a777c24 */ /* 0x000fe2000f8e02ff */
[----:B------:R-:W-:Y:S01]  /*3ca0*/  SEL R36, R56, R121, !P0 ;  /* 0x0000007938247207 */ /* 0x000fe20004000000 */
[----:B------:R-:W-:Y:S01]  /*3cb0*/  IMAD R121, R46, UR5, RZ ;  /* 0x000000052e797c24 */ /* 0x000fe2000f8e02ff */
[----:B------:R-:W-:Y:S01]  /*3cc0*/  SEL R35, R56, R123, !P0 ;  /* 0x0000007b38237207 */ /* 0x000fe20004000000 */
[----:B------:R-:W-:Y:S01]  /*3cd0*/  IMAD R123, R50, UR5, RZ ;  /* 0x00000005327b7c24 */ /* 0x000fe2000f8e02ff */
[C---:B------:R-:W-:Y:S01]  /*3ce0*/  SEL R34, R56.reuse, R125, !P0 ;  /* 0x0000007d38227207 */ /* 0x040fe20004000000 */
[----:B------:R-:W-:Y:S01]  /*3cf0*/  IMAD R116, R39, UR5, RZ ;  /* 0x0000000527747c24 */ /* 0x000fe2000f8e02ff */
[C---:B------:R-:W-:Y:S01]  /*3d00*/  SEL R32, R56.reuse, R127, !P0 ;  /* 0x0000007f38207207 */ /* 0x040fe20004000000 */
[----:B------:R-:W-:Y:S01]  /*3d10*/  IMAD R112, R35, UR5, RZ ;  /* 0x0000000523707c24 */ /* 0x000fe2000f8e02ff */
[C---:B------:R-:W-:Y:S01]  /*3d20*/  SEL R31, R56.reuse, R129, !P0 ;  /* 0x00000081381f7207 */ /* 0x040fe20004000000 */
[----:B------:R-:W-:Y:S01]  /*3d30*/  IMAD R114, R37, UR5, RZ ;  /* 0x0000000525727c24 */ /* 0x000fe2000f8e02ff */
[----:B------:R-:W-:Y:S01]  /*3d40*/  SEL R26, R56, R61, !P0 ;  /* 0x0000003d381a7207 */ /* 0x000fe20004000000 */
[----:B------:R-:W-:Y:S01]  /*3d50*/  IMAD R61, R234, 0x2, R59 ;  /* 0x00000002ea3d7824 */ /* 0x000fe200078e023b */
[----:B------:R-:W-:Y:S01]  /*3d60*/  SEL R24, R56, R63, !P0 ;  /* 0x0000003f38187207 */ /* 0x000fe20004000000 */
        /* <DEDUP_REMOVED lines=11> */
[C---:B------:R-:W-:Y:S01]  /*3e20*/  SEL R16, R56.reuse, R75, !P0 ;  /* 0x0000004b38107207 */ /* 0x040fe20004000000 */
[----:B------:R-:W-:Y:S01]  /*3e30*/  IMAD R100, R19, UR5, RZ ;  /* 0x0000000513647c24 */ /* 0x000fe2000f8e02ff */
[----:B------:R-:W-:Y:S01]  /*3e40*/  SEL R15, R56, R77, !P0 ;  /* 0x0000004d380f7207 */ /* 0x000fe20004000000 */
[----:B------:R-:W-:Y:S01]  /*3e50*/  IMAD R69, R234, 0x2, R67 ;  /* 0x00000002ea457824 */ /* 0x000fe200078e0243 */
[----:B------:R-:W-:Y:S01]  /*3e60*/  SEL R14, R56, R79, !P0 ;  /* 0x0000004f380e7207 */ /* 0x000fe20004000000 */
[----:B------:R-:W-:Y:S01]  /*3e70*/  VIADD R207, R206, UR7 ;  /* 0x00000007cecf7c36 */ /* 0x000fe20008000000 */
[----:B------:R-:W-:Y:S01]  /*3e80*/  SEL R10, R56, R81, !P0 ;  /* 0x00000051380a7207 */ /* 0x000fe20004000000 */
[----:B------:R-:W-:Y:S01]  /*3e90*/  IMAD R71, R234, 0x2, R69 ;  /* 0x00000002ea477824 */ /* 0x000fe200078e0245 */
[----:B------:R-:W-:-:S02]  /*3ea0*/  SEL R12, R56, R83, !P0 ;  /* 0x00000053380c7207 */ /* 0x000fc40004000000 */
[----:B------:R-:W-:Y:S01]  /*3eb0*/  SEL R11, R56, R85, !P0 ;  /* 0x00000055380b7207 */ /* 0x000fe20004000000 */
[----:B------:R-:W-:Y:S01]  /*3ec0*/  IMAD R73, R234, 0x2, R71 ;  /* 0x00000002ea497824 */ /* 0x000fe200078e0247 */
[C---:B------:R-:W-:Y:S02]  /*3ed0*/  SEL R13, R56.reuse, R87, !P0 ;  /* 0x00000057380d7207 */ /* 0x040fe40004000000 */
[----:B------:R-:W-:Y:S01]  /*3ee0*/  SEL R17, R56, R89, !P0 ;  /* 0x0000005938117207 */ /* 0x000fe20004000000 */
[----:B------:R-:W-:Y:S01]  /*3ef0*/  IMAD R75, R234, 0x2, R73 ;  /* 0x00000002ea4b7824 */ /* 0x000fe200078e0249 */
[C---:B------:R-:W-:Y:S02]  /*3f00*/  SEL R21, R56.reuse, R91, !P0 ;  /* 0x0000005b38157207 */ /* 0x040fe40004000000 */
[C---:B------:R-:W-:Y:S02]  /*3f10*/  SEL R25, R56.reuse, R93, !P0 ;  /* 0x0000005d38197207 */ /* 0x040fe40004000000 */
[----:B------:R-:W-:-:S02]  /*3f20*/  SEL R29, R56, R95, !P0 ;  /* 0x0000005f381d7207 */ /* 0x000fc40004000000 */
        /* <DEDUP_REMOVED lines=42> */
[----:B------:R-:W-:Y:S01]  /*41d0*/  ISETP.GE.AND P0, PT, R2, R4, PT ;  /* 0x000000040200720c */ /* 0x000fe20003f06270 */
[----:B------:R-:W-:Y:S01]  /*41e0*/  IMAD R236, R236, UR5, RZ ;  /* 0x00000005ecec7c24 */ /* 0x000fe2000f8e02ff */
[----:B------:R-:W-:Y:S01]  /*41f0*/  LEA.HI R2, R9, 0x2e, RZ, 0x1a ;  /* 0x0000002e09027811 */ /* 0x000fe200078fd0ff */
[----:B------:R-:W-:Y:S01]  /*4200*/  IMAD R239, R239, UR5, RZ ;  /* 0x00000005efef7c24 */ /* 0x000fe2000f8e02ff */
[----:B------:R-:W-:Y:S01]  /*4210*/  @!P3 LOP3.LUT R54, RZ, R154, RZ, 0x33, !PT ;  /* 0x0000009aff36b212 */ /* 0x000fe200078e33ff */
[----:B------:R-:W-:Y:S01]  /*4220*/  IMAD R232, R232, UR5, RZ ;  /* 0x00000005e8e87c24 */ /* 0x000fe2000f8e02ff */
[-C--:B------:R-:W-:Y:S01]  /*4230*/  ISETP.GE.AND P5, PT, R2, R4.reuse, PT ;  /* 0x000000040200720c */ /* 0x080fe20003fa6270 */
[----:B------:R-:W-:Y:S01]  /*4240*/  IMAD R237, R237, UR5, RZ ;  /* 0x00000005eded7c24 */ /* 0x000fe2000f8e02ff */
[----:B------:R-:W-:Y:S01]  /*4250*/  SEL R56, R6, RZ, !P0 ;  /* 0x000000ff06387207 */ /* 0x000fe20004000000 */
[----:B------:R-:W-:Y:S01]  /*4260*/  IMAD R2, R54, R5, RZ ;  /* 0x0000000536027224 */ /* 0x000fe200078e02ff */
[----:B------:R-:W-:Y:S01]  /*4270*/  LOP3.LUT R90, R0, 0x2, RZ, 0xfc, !PT ;  /* 0x00000002005a7812 */ /* 0x000fe200078efcff */
[----:B------:R-:W-:Y:S01]  /*4280*/  IMAD R229, R229, UR5, RZ ;  /* 0x00000005e5e57c24 */ /* 0x000fe2000f8e02ff */
[----:B------:R-:W-:Y:S01]  /*4290*/  ISETP.NE.U32.AND P1, PT, R56, RZ, PT ;  /* 0x000000ff3800720c */ /* 0x000fe20003f25070 */
[----:B------:R-:W-:Y:S01]  /*42a0*/  IMAD.SHL.U32 R88, R2, 0x4, RZ ;  /* 0x0000000402587824 */ /* 0x000fe200078e00ff */
[----:B------:R-:W-:Y:S01]  /*42b0*/  SEL R56, R6, RZ, !P5 ;  /* 0x000000ff06387207 */ /* 0x000fe20006800000 */
[----:B------:R-:W-:Y:S01]  /*42c0*/  STL [R1+0xb8], R2 ;  /* 0x0000b80201007387 */ /* 0x000fe20000100800 */
[----:B------:R-:W-:Y:S01]  /*42d0*/  LOP3.LUT R89, R0, 0x20, RZ, 0xfc, !PT ;  /* 0x0000002000597812 */ /* 0x000fe200078efcff */
[----:B------:R-:W-:Y:S01]  /*42e0*/  IMAD R233, R233, UR5, RZ ;  /* 0x00000005e9e97c24 */ /* 0x000fe2000f8e02ff */
[----:B------:R-:W-:Y:S01]  /*42f0*/  IADD3 R140, P3, R88, UR8, RZ ;  /* 0x00000008588c7c10 */ /* 0x000fe2000ff7e0ff */
[----:B------:R1:W-:Y:S01]  /*4300*/  STL [R1+0x1b4], R88 ;  /* 0x0001b45801007387 */ /* 0x0003e20000100800 */
[----:B------:R-:W-:Y:S01]  /*4310*/  ISETP.GE.AND P0, PT, R90, R4, PT ;  /* 0x000000045a00720c */ /* 0x000fe20003f06270 */
[----:B------:R-:W-:Y:S01]  /*4320*/  IMAD R227, R227, UR5, RZ ;  /* 0x00000005e3e37c24 */ /* 0x000fe2000f8e02ff */
[----:B------:R-:W-:Y:S01]  /*4330*/  LEA.HI.X.SX32 R5, R2, UR9, 0x2, P3 ;  /* 0x0000000902057c11 */ /* 0x000fe200098f16ff */
[----:B------:R-:W-:Y:S01]  /*4340*/  STL [R1+0x1c4], R214 ;  /* 0x0001c4d601007387 */ /* 0x000fe20000100800 */
[-C--:B------:R-:W-:Y:S01]  /*4350*/  LEA R168, P3, R55, R140.reuse, 0x2 ;  /* 0x0000008c37a87211 */ /* 0x080fe200078610ff */
[----:B------:R-:W-:Y:S01]  /*4360*/  IMAD R231, R231, UR5, RZ ;  /* 0x00000005e7e77c24 */ /* 0x000fe2000f8e02ff */
[-C--:B------:R-:W-:Y:S01]  /*4370*/  LEA R158, P5, R57, R140.reuse, 0x2 ;  /* 0x0000008c399e7211 */ /* 0x080fe200078a10ff */
[----:B------:R-:W-:Y:S01]  /*4380*/  STL [R1+0x1c8], R213 ;  /* 0x0001c8d501007387 */ /* 0x000fe20000100800 */
[-C--:B------:R-:W-:Y:S01]  /*4390*/  LEA.HI.X.SX32 R169, R55, R5.reuse, 0x2, P3 ;  /* 0x0000000537a97211 */ /* 0x080fe200018f16ff */
[C---:B------:R-:W-:Y:S01]  /*43a0*/  IMAD R55, R234.reuse, 0x4, R75 ;  /* 0x00000004ea377824 */ /* 0x040fe200078e024b */
[-C--:B------:R-:W-:Y:S01]  /*43b0*/  LEA R152, P3, R59, R140.reuse, 0x2 ;  /* 0x0000008c3b987211 */ /* 0x080fe200078610ff */
[----:B------:R-:W-:Y:S01]  /*43c0*/  STL [R1+0x1cc], R210 ;  /* 0x0001ccd201007387 */ /* 0x000fe20000100800 */
[-C--:B------:R-:W-:Y:S01]  /*43d0*/  LEA.HI.X.SX32 R159, R57, R5.reuse, 0x2, P5 ;  /* 0x00000005399f7211 */ /* 0x080fe200028f16ff */
[C---:B------:R-:W-:Y:S01]  /*43e0*/  IMAD R57, R234.reuse, 0x2, R55 ;  /* 0x00000002ea397824 */ /* 0x040fe200078e0237 */
[-C--:B------:R-:W-:Y:S01]  /*43f0*/  LEA R144, P5, R61, R140.reuse, 0x2 ;  /* 0x0000008c3d907211 */ /* 0x080fe200078a10ff */
[----:B------:R-:W-:Y:S01]  /*4400*/  STL [R1+0x1d0], R211 ;  /* 0x0001d0d301007387 */ /* 0x000fe20000100800 */
[-C--:B------:R-:W-:Y:S01]  /*4410*/  LEA.HI.X.SX32 R153, R59, R5.reuse, 0x2, P3 ;  /* 0x000000053b997211 */ /* 0x080fe200018f16ff */
[----:B------:R-:W-:Y:S01]  /*4420*/  IMAD R59, R234, 0x2, R57 ;  /* 0x00000002ea3b7824 */ /* 0x000fe200078e0239 */
[-C--:B------:R-:W-:Y:S01]  /*4430*/  LEA R162, P3, R63, R140.reuse, 0x2 ;  /* 0x0000008c3fa27211 */ /* 0x080fe200078610ff */
[----:B------:R-:W-:Y:S01]  /*4440*/  IMAD R228, R228, UR5, RZ ;  /* 0x00000005e4e47c24 */ /* 0x000fe2000f8e02ff */
[-C--:B------:R-:W-:Y:S01]  /*4450*/  LEA.HI.X.SX32 R145, R61, R5.reuse, 0x2, P5 ;  /* 0x000000053d917211 */ /* 0x080fe200028f16ff */
[C---:B------:R-:W-:Y:S01]  /*4460*/  IMAD R61, R234.reuse, 0x2, R59 ;  /* 0x00000002ea3d7824 */ /* 0x040fe200078e023b */
[-C--:B------:R-:W-:Y:S01]  /*4470*/  LEA R184, P5, R65, R140.reuse, 0x2 ;  /* 0x0000008c41b87211 */ /* 0x080fe200078a10ff */
[----:B------:R-:W-:Y:S01]  /*4480*/  IMAD R7, R7, UR5, RZ ;  /* 0x0000000507077c24 */ /* 0x000fe2000f8e02ff */
[----:B------:R-:W-:Y:S01]  /*4490*/  LEA.HI.X.SX32 R163, R63, R5, 0x2, P3 ;  /* 0x000000053fa37211 */ /* 0x000fe200018f16ff */
[----:B------:R-:W-:Y:S01]  /*44a0*/  IMAD R63, R234, 0x2, R61 ;  /* 0x00000002ea3f7824 */ /* 0x000fe200078e023d */
[----:B------:R-:W-:-:S02]  /*44b0*/  LEA R188, P3, R67, R140, 0x2 ;  /* 0x0000008c43bc7211 */ /* 0x000fc400078610ff */
[-C--:B------:R-:W-:Y:S02]  /*44c0*/  LEA.HI.X.SX32 R185, R65, R5.reuse, 0x2, P5 ;  /* 0x0000000541b97211 */ /* 0x080fe400028f16ff */
[-C--:B------:R-:W-:Y:S02]  /*44d0*/  LEA R176, P5, R69, R140.reuse, 0x2 ;  /* 0x0000008c45b07211 */ /* 0x080fe400078a10ff */
[-C--:B------:R-:W-:Y:S02]  /*44e0*/  LEA.HI.X.SX32 R189, R67, R5.reuse, 0x2, P3 ;  /* 0x0000000543bd7211 */ /* 0x080fe400018f16ff */
[-C--:B------:R-:W-:Y:S02]  /*44f0*/  LEA R156, P3, R71, R140.reuse, 0x2 ;  /* 0x0000008c479c7211 */ /* 0x080fe400078610ff */
[----:B------:R-:W-:Y:S01]  /*4500*/  LEA.HI.X.SX32 R177, R69, R5, 0x2, P5 ;  /* 0x0000000545b17211 */ /* 0x000fe200028f16ff */
[----:B------:R-:W-:Y:S01]  /*4510*/  STL [R1+0x1dc], R189 ;  /* 0x0001dcbd01007387 */ /* 0x000fe20000100800 */
[----:B------:R-:W-:-:S02]  /*4520*/  LEA R196, P5, R73, R140, 0x2 ;  /* 0x0000008c49c47211 */ /* 0x000fc400078a10ff */
[-C--:B------:R-:W-:Y:S01]  /*4530*/  LEA.HI.X.SX32 R157, R71, R5.reuse, 0x2, P3 ;  /* 0x00000005479d7211 */ /* 0x080fe200018f16ff */
[----:B------:R-:W-:Y:S01]  /*4540*/  STL [R1+0x1d4], R212 ;  /* 0x0001d4d401007387 */ /* 0x000fe20000100800 */
[-C--:B------:R-:W-:Y:S02]  /*4550*/  LEA R190, P3, R75, R140.reuse, 0x2 ;  /* 0x0000008c4bbe7211 */ /* 0x080fe400078610ff */
[-C--:B------:R-:W-:Y:S01]  /*4560*/  LEA.HI.X.SX32 R197, R73, R5.reuse, 0x2, P5 ;  /* 0x0000000549c57211 */ /* 0x080fe200028f16ff */
[----:B------:R2:W-:Y:S01]  /*4570*/  STL [R1+0x1d8], R209 ;  /* 0x0001d8d101007387 */ /* 0x0005e20000100800 */
[-C--:B------:R-:W-:Y:S02]  /*4580*/  LEA R178, P5, R55, R140.reuse, 0x2 ;  /* 0x0000008c37b27211 */ /* 0x080fe400078a10ff */
[----:B------:R-:W-:Y:S02]  /*4590*/  LEA.HI.X.SX32 R191, R75, R5, 0x2, P3 ;  /* 0x000000054bbf7211 */ /* 0x000fe400018f16ff */
[----:B------:R-:W-:-:S02]  /*45a0*/  LEA R174, P3, R57, R140, 0x2 ;  /* 0x0000008c39ae7211 */ /* 0x000fc400078610ff */
[-C--:B------:R-:W-:Y:S01]  /*45b0*/  LEA.HI.X.SX32 R179, R55, R5.reuse, 0x2, P5 ;  /* 0x0000000537b37211 */ /* 0x080fe200028f16ff */
[C---:B------:R-:W-:Y:S01]  /*45c0*/  IMAD R55, R234.reuse, 0x2, R63 ;  /* 0x00000002ea377824 */ /* 0x040fe200078e023f */
[-C--:B------:R-:W-:Y:S02]  /*45d0*/  LEA R164, P5, R59, R140.reuse, 0x2 ;  /* 0x0000008c3ba47211 */ /* 0x080fe400078a10ff */
[-C--:B------:R-:W-:Y:S01]  /*45e0*/  LEA.HI.X.SX32 R175, R57, R5.reuse, 0x2, P3 ;  /* 0x0000000539af7211 */ /* 0x080fe200018f16ff */
[----:B------:R-:W-:Y:S01]  /*45f0*/  IMAD R54, R234, 0x2, R55 ;  /* 0x00000002ea367824 */ /* 0x000fe200078e0237 */
[-C--:B------:R-:W-:Y:S02]  /*4600*/  LEA R160, P3, R61, R140.reuse, 0x2 ;  /* 0x0000008c3da07211 */ /* 0x080fe400078610ff */
[----:B------:R-:W-:Y:S02]  /*4610*/  LEA.HI.X.SX32 R165, R59, R5, 0x2, P5 ;  /* 0x000000053ba57211 */ /* 0x000fe400028f16ff */
[----:B------:R-:W-:-:S02]  /*4620*/  LEA R148, P5, R63, R140, 0x2 ;  /* 0x0000008c3f947211 */ /* 0x000fc400078a10ff */
[-C--:B------:R-:W-:Y:S02]  /*4630*/  LEA.HI.X.SX32 R161, R61, R5.reuse, 0x2, P3 ;  /* 0x000000053da17211 */ /* 0x080fe400018f16ff */
[-C--:B------:R-:W-:Y:S02]  /*4640*/  LEA R146, P3, R55, R140.reuse, 0x2 ;  /* 0x0000008c37927211 */ /* 0x080fe400078610ff */
[-C--:B------:R-:W-:Y:S02]  /*4650*/  LEA.HI.X.SX32 R149, R63, R5.reuse, 0x2, P5 ;  /* 0x000000053f957211 */ /* 0x080fe400028f16ff */
[-C--:B------:R-:W-:Y:S02]  /*4660*/  LEA R142, P5, R54, R140.reuse, 0x2 ;  /* 0x0000008c368e7211 */ /* 0x080fe400078a10ff */
[----:B------:R-:W-:Y:S02]  /*4670*/  LEA.HI.X.SX32 R147, R55, R5, 0x2, P3 ;  /* 0x0000000537937211 */ /* 0x000fe400018f16ff */
[----:B------:R-:W-:-:S02]  /*4680*/  LEA R202, P3, R214, R140, 0x2 ;  /* 0x0000008cd6ca7211 */ /* 0x000fc400078610ff */
[----:B-1----:R-:W-:Y:S02]  /*4690*/  LOP3.LUT R88, R0, 0x22, RZ, 0xfc, !PT ;  /* 0x0000002200587812 */ /* 0x002fe400078efcff */
[----:B------:R-:W-:Y:S02]  /*46a0*/  ISETP.GE.AND P4, PT, R89, R4, PT ;  /* 0x000000045900720c */ /* 0x000fe40003f86270 */
[-C--:B------:R-:W-:Y:S02]  /*46b0*/  LEA.HI.X.SX32 R143, R54, R5.reuse, 0x2, P5 ;  /* 0x00000005368f7211 */ /* 0x080fe400028f16ff */
[----:B------:R-:W-:Y:S02]  /*46c0*/  LEA R166, P5, R213, R140, 0x2 ;  /* 0x0000008cd5a67211 */ /* 0x000fe400078a10ff */
[----:B------:R-:W-:Y:S02]  /*46d0*/  ISETP.NE.U32.AND P6, PT, R56, RZ, PT ;  /* 0x000000ff3800720c */ /* 0x000fe40003fc5070 */
[----:B------:R-:W-:-:S02]  /*46e0*/  LEA.HI.X.SX32 R203, R214, R5, 0x2, P3 ;  /* 0x00000005d6cb7211 */ /* 0x000fc400018f16ff */
[----:B------:R-:W-:Y:S02]  /*46f0*/  ISETP.NE.U32.AND P2, PT, R58, RZ, PT ;  /* 0x000000ff3a00720c */ /* 0x000fe40003f45070 */
[----:B------:R-:W-:Y:S02]  /*4700*/  SEL R56, R6, RZ, !P0 ;  /* 0x000000ff06387207 */ /* 0x000fe40004000000 */
[-C--:B------:R-:W-:Y:S02]  /*4710*/  ISETP.GE.AND P3, PT, R88, R4.reuse, PT ;  /* 0x000000045800720c */ /* 0x080fe40003f66270 */
[----:B------:R-:W-:Y:S02]  /*4720*/  SEL R58, R6, RZ, !P4 ;  /* 0x000000ff063a7207 */ /* 0x000fe40006000000 */
[----:B------:R-:W-:Y:S02]  /*4730*/  LEA.HI.X.SX32 R167, R213, R5, 0x2, P5 ;  /* 0x00000005d5a77211 */ /* 0x000fe400028f16ff */
[----:B------:R-:W-:-:S02]  /*4740*/  ISETP.GE.AND P5, PT, R205, R4, PT ;  /* 0x00000004cd00720c */ /* 0x000fc40003fa6270 */
[----:B------:R-:W-:Y:S01]  /*4750*/  ISETP.NE.U32.AND P0, PT, R56, RZ, PT ;  /* 0x000000ff3800720c */ /* 0x000fe20003f05070 */
[----:B------:R-:W-:Y:S01]  /*4760*/  @!PT LDS RZ, [RZ] ;  /* 0x00000000fffff984 */ /* 0x000fe20000000800 */
[----:B------:R-:W-:Y:S01]  /*4770*/  @!PT LDS RZ, [RZ] ;  /* 0x00000000fffff984 */ /* 0x000fe20000000800 */
[----:B------:R-:W-:Y:S01]  /*4780*/  @!PT LDS RZ, [RZ] ;  /* 0x00000000fffff984 */ /* 0x000fe20000000800 */
[----:B------:R-:W-:Y:S01]  /*4790*/  LDGSTS.E [R240+0x18000], desc[UR16][R202.64], P2 ;  /* 0x18000000caf07fae */ /* 0x000fe20009121850 */
[----:B------:R-:W-:Y:S02]  /*47a0*/  SEL R54, R6, RZ, !P3 ;  /* 0x000000ff06367207 */ /* 0x000fe40005800000 */
[----:B------:R-:W-:Y:S02]  /*47b0*/  ISETP.NE.U32.AND P4, PT, R58, RZ, PT ;  /* 0x000000ff3a00720c */ /* 0x000fe40003f85070 */
[----:B------:R-:W-:Y:S02]  /*47c0*/  SEL R55, R6, RZ, !P5 ;  /* 0x000000ff06377207 */ /* 0x000fe40006800000 */
[----:B------:R-:W-:Y:S02]  /*47d0*/  ISETP.NE.U32.AND P5, PT, R54, RZ, PT ;  /* 0x000000ff3600720c */ /* 0x000fe40003fa5070 */
[----:B------:R-:W-:-:S02]  /*47e0*/  LOP3.LUT R2, R0, 0x24, RZ, 0xfc, !PT ;  /* 0x0000002400027812 */ /* 0x000fc400078efcff */
[-C--:B------:R-:W-:Y:S01]  /*47f0*/  ISETP.GE.AND P3, PT, R204, R4.reuse, PT ;  /* 0x00000004cc00720c */ /* 0x080fe20003f66270 */
[----:B------:R-:W-:Y:S01]  /*4800*/  LDGSTS.E [R240+0x18008], desc[UR16][R166.64], P0 ;  /* 0x18008000a6f07fae */ /* 0x000fe20008121850 */
[----:B------:R-:W-:Y:S02]  /*4810*/  ISETP.GE.AND P2, PT, R2, R4, PT ;  /* 0x000000040200720c */ /* 0x000fe40003f46270 */
[----:B------:R-:W-:Y:S01]  /*4820*/  SEL R54, R6, RZ, !P3 ;  /* 0x000000ff06367207 */ /* 0x000fe20005800000 */
[----:B------:R-:W-:Y:S01]  /*4830*/  LDGSTS.E [R240+0x1a000], desc[UR16][R162.64], P4 ;  /* 0x1a000000a2f07fae */ /* 0x000fe2000a121850 */
[----:B------:R-:W-:Y:S02]  /*4840*/  ISETP.NE.U32.AND P3, PT, R55, RZ, PT ;  /* 0x000000ff3700720c */ /* 0x000fe40003f65070 */
[----:B------:R-:W-:Y:S01]  /*4850*/  LEA R150, P4, R210, R140, 0x2 ;  /* 0x0000008cd2967211 */ /* 0x000fe200078810ff */
[----:B------:R-:W-:Y:S01]  /*4860*/  LDGSTS.E [R240+0x1a008], desc[UR16][R184.64], P5 ;  /* 0x1a008000b8f07fae */ /* 0x000fe2000a921850 */
[----:B------:R-:W-:-:S02]  /*4870*/  SEL R55, R6, RZ, !P2 ;  /* 0x000000ff06377207 */ /* 0x000fc40005000000 */
[----:B------:R-:W-:Y:S02]  /*4880*/  LOP3.LUT R93, R0, 0x26, RZ, 0xfc, !PT ;  /* 0x00000026005d7812 */ /* 0x000fe400078efcff */
[----:B------:R-:W-:Y:S02]  /*4890*/  LEA R200, P5, R211, R140, 0x2 ;  /* 0x0000008cd3c87211 */ /* 0x000fe400078a10ff */
[----:B------:R-:W-:Y:S02]  /*48a0*/  ISETP.NE.U32.AND P2, PT, R54, RZ, PT ;  /* 0x000000ff3600720c */ /* 0x000fe40003f45070 */
[----:B------:R-:W-:Y:S02]  /*48b0*/  LOP3.LUT R154, R0, 0x8, RZ, 0xfc, !PT ;  /* 0x00000008009a7812 */ /* 0x000fe400078efcff */
[----:B------:R-:W-:Y:S02]  /*48c0*/  LEA.HI.X.SX32 R151, R210, R5, 0x2, P4 ;  /* 0x00000005d2977211 */ /* 0x000fe400020f16ff */
[----:B------:R-:W-:-:S02]  /*48d0*/  ISETP.NE.U32.AND P0, PT, R55, RZ, PT ;  /* 0x000000ff3700720c */ /* 0x000fc40003f05070 */
[-C--:B------:R-:W-:Y:S02]  /*48e0*/  ISETP.GE.AND P4, PT, R93, R4.reuse, PT ;  /* 0x000000045d00720c */ /* 0x080fe40003f86270 */
[----:B------:R-:W-:Y:S02]  /*48f0*/  LOP3.LUT R92, R3, 0x10, RZ, 0x3c, !PT ;  /* 0x00000010035c7812 */ /* 0x000fe400078e3cff */
[----:B------:R-:W-:Y:S02]  /*4900*/  LEA.HI.X.SX32 R201, R211, R5, 0x2, P5 ;  /* 0x00000005d3c97211 */ /* 0x000fe400028f16ff */
[----:B------:R-:W-:Y:S01]  /*4910*/  ISETP.GE.AND P5, PT, R154, R4, PT ;  /* 0x000000049a00720c */ /* 0x000fe20003fa6270 */
[----:B------:R-:W-:Y:S01]  /*4920*/  VIADD R230, R92, UR7 ;  /* 0x000000075ce67c36 */ /* 0x000fe20008000000 */
[----:B------:R-:W-:Y:S02]  /*4930*/  LOP3.LUT R91, R0, 0xa, RZ, 0xfc, !PT ;  /* 0x0000000a005b7812 */ /* 0x000fe400078efcff */
[----:B------:R-:W-:-:S02]  /*4940*/  SEL R54, R6, RZ, !P4 ;  /* 0x000000ff06367207 */ /* 0x000fc40006000000 */
[----:B------:R-:W-:Y:S01]  /*4950*/  SEL R55, R6, RZ, !P5 ;  /* 0x000000ff06377207 */ /* 0x000fe20006800000 */
[----:B------:R-:W-:Y:S01]  /*4960*/  LDGSTS.E [R230+0x18000], desc[UR16][R150.64], P3 ;  /* 0x1800000096e67fae */ /* 0x000fe20009921850 */
[----:B------:R-:W-:Y:S02]  /*4970*/  ISETP.GE.AND P4, PT, R91, R4, PT ;  /* 0x000000045b00720c */ /* 0x000fe40003f86270 */
[----:B------:R-:W-:Y:S01]  /*4980*/  ISETP.NE.U32.AND P5, PT, R54, RZ, PT ;  /* 0x000000ff3600720c */ /* 0x000fe20003fa5070 */
[----:B------:R-:W-:Y:S01]  /*4990*/  LDGSTS.E [R230+0x18008], desc[UR16][R200.64], P2 ;  /* 0x18008000c8e67fae */ /* 0x000fe20009121850 */
[----:B------:R-:W-:Y:S02]  /*49a0*/  LOP3.LUT R2, R0, 0x28, RZ, 0xfc, !PT ;  /* 0x0000002800027812 */ /* 0x000fe400078efcff */
[----:B------:R-:W-:Y:S01]  /*49b0*/  SEL R54, R6, RZ, !P4 ;  /* 0x000000ff06367207 */ /* 0x000fe20006000000 */
[----:B------:R1:W-:Y:S01]  /*49c0*/  LDGSTS.E [R230+0x1a000], desc[UR16][R188.64], P0 ;  /* 0x1a000000bce67fae */ /* 0x0003e20008121850 */
[----:B------:R-:W-:-:S02]  /*49d0*/  ISETP.NE.U32.AND P4, PT, R55, RZ, PT ;  /* 0x000000ff3700720c */ /* 0x000fc40003f85070 */
[----:B------:R-:W-:Y:S02]  /*49e0*/  ISETP.GE.AND P3, PT, R2, R4, PT ;  /* 0x000000040200720c */ /* 0x000fe40003f66270 */
[----:B------:R-:W-:Y:S02]  /*49f0*/  LEA R170, P0, R212, R140, 0x2 ;  /* 0x0000008cd4aa7211 */ /* 0x000fe400078010ff */
[C---:B------:R-:W-:Y:S01]  /*4a00*/  LOP3.LUT R2, R0.reuse, 0x2a, RZ, 0xfc, !PT ;  /* 0x0000002a00027812 */ /* 0x040fe200078efcff */
[----:B------:R-:W-:Y:S01]  /*4a10*/  LDGSTS.E [R230+0x1a008], desc[UR16][R176.64], P5 ;  /* 0x1a008000b0e67fae */ /* 0x000fe2000a921850 */
[----:B------:R-:W-:Y:S02]  /*4a20*/  LOP3.LUT R91, R0, 0x2c, RZ, 0xfc, !PT ;  /* 0x0000002c005b7812 */ /* 0x000fe400078efcff */
[----:B------:R-:W-:Y:S02]  /*4a30*/  LOP3.LUT R91, R3, 0x20, RZ, 0x3c, !PT ;  /* 0x00000020035b7812 */ /* 0x000fe400078e3cff */
[----:B------:R-:W-:-:S02]  /*4a40*/  LEA.HI.X.SX32 R171, R212, R5, 0x2, P0 ;  /* 0x00000005d4ab7211 */ /* 0x000fc400000f16ff */
[----:B------:R-:W-:Y:S01]  /*4a50*/  ISETP.GE.AND P0, PT, R2, R4, PT ;  /* 0x000000040200720c */ /* 0x000fe20003f06270 */
[----:B------:R-:W-:Y:S01]  /*4a60*/  VIADD R219, R91, UR7 ;  /* 0x000000075bdb7c36 */ /* 0x000fe20008000000 */
[----:B------:R-:W-:Y:S02]  /*4a70*/  SEL R55, R6, RZ, !P3 ;  /* 0x000000ff06377207 */ /* 0x000fe40005800000 */
[----:B------:R-:W-:Y:S02]  /*4a80*/  ISETP.NE.U32.AND P2, PT, R54, RZ, PT ;  /* 0x000000ff3600720c */ /* 0x000fe40003f45070 */
[----:B------:R-:W-:Y:S01]  /*4a90*/  LEA R192, P5, R209, R140, 0x2 ;  /* 0x0000008cd1c07211 */ /* 0x000fe200078a10ff */
[----:B------:R-:W-:Y:S01]  /*4aa0*/  LDGSTS.E [R219+0x18000], desc[UR16][R170.64], P4 ;  /* 0x18000000aadb7fae */ /* 0x000fe2000a121850 */
[----:B------:R-:W-:Y:S02]  /*4ab0*/  SEL R54, R6, RZ, !P0 ;  /* 0x000000ff06367207 */ /* 0x000fe40004000000 */
[----:B------:R-:W-:-:S02]  /*4ac0*/  ISETP.NE.U32.AND P3, PT, R55, RZ, PT ;  /* 0x000000ff3700720c */ /* 0x000fc40003f65070 */
[----:B------:R-:W-:Y:S02]  /*4ad0*/  LEA.HI.X.SX32 R193, R209, R5, 0x2, P5 ;  /* 0x00000005d1c17211 */ /* 0x000fe400028f16ff */
[----:B------:R-:W-:Y:S02]  /*4ae0*/  ISETP.NE.U32.AND P4, PT, R54, RZ, PT ;  /* 0x000000ff3600720c */ /* 0x000fe40003f85070 */
[----:B--2---:R-:W-:Y:S01]  /*4af0*/  LEA.HI R209, R9, 0xe, RZ, 0x1a ;  /* 0x0000000e09d17811 */ /* 0x004fe200078fd0ff */
[----:B------:R-:W-:Y:S01]  /*4b00*/  LDGSTS.E [R219+0x18008], desc[UR16][R192.64], P2 ;  /* 0x18008000c0db7fae */ /* 0x000fe20009121850 */
[C---:B------:R-:W-:Y:S02]  /*4b10*/  LOP3.LUT R92, R0.reuse, 0xc, RZ, 0xfc, !PT ;  /* 0x0000000c005c7812 */ /* 0x040fe400078efcff */
[----:B------:R-:W-:Y:S01]  /*4b20*/  LOP3.LUT R212, R0, 0x2c, RZ, 0xfc, !PT ;  /* 0x0000002c00d47812 */ /* 0x000fe200078efcff */
[----:B------:R-:W-:Y:S01]  /*4b30*/  IMAD R95, R209, R234, RZ ;  /* 0x000000ead15f7224 */ /* 0x000fe200078e02ff */
[-C--:B------:R-:W-:Y:S01]  /*4b40*/  ISETP.GE.AND P5, PT, R92, R4.reuse, PT ;  /* 0x000000045c00720c */ /* 0x080fe20003fa6270 */
[----:B------:R-:W-:Y:S01]  /*4b50*/  LDGSTS.E [R219+0x1a000], desc[UR16][R156.64], P3 ;  /* 0x1a0000009cdb7fae */ /* 0x000fe20009921850 */
[----:B------:R-:W-:Y:S01]  /*4b60*/  LOP3.LUT R213, R0, 0x10, RZ, 0xfc, !PT ;  /* 0x0000001000d57812 */ /* 0x000fe200078efcff */
[----:B------:R-:W-:Y:S01]  /*4b70*/  IMAD.SHL.U32 R92, R95, 0x4, RZ ;  /* 0x000000045f5c7824 */ /* 0x000fe200078e00ff */
[----:B------:R-:W-:Y:S01]  /*4b80*/  ISETP.GE.AND P0, PT, R212, R4, PT ;  /* 0x00000004d400720c */ /* 0x000fe20003f06270 */
[----:B------:R-:W-:Y:S01]  /*4b90*/  LDGSTS.E [R219+0x1a008], desc[UR16][R196.64], P4 ;  /* 0x1a008000c4db7fae */ /* 0x000fe2000a121850 */
[----:B------:R-:W-:-:S02]  /*4ba0*/  SEL R55, R6, RZ, !P5 ;  /* 0x000000ff06377207 */ /* 0x000fc40006800000 */
[----:B------:R-:W-:Y:S01]  /*4bb0*/  ISETP.GE.AND P5, PT, R213, R4, PT ;  /* 0x00000004d500720c */ /* 0x000fe20003fa6270 */
[----:B------:R2:W-:Y:S01]  /*4bc0*/  STL [R1+0x4], R92 ;  /* 0x0000045c01007387 */ /* 0x0005e20000100800 */
[----:B------:R-:W-:Y:S02]  /*4bd0*/  IADD3 R194, P4, R92, R140, RZ ;  /* 0x0000008c5cc27210 */ /* 0x000fe40007f9e0ff */
[----:B------:R-:W-:Y:S02]  /*4be0*/  LOP3.LUT R93, R0, 0x30, RZ, 0xfc, !PT ;  /* 0x00000030005d7812 */ /* 0x000fe400078efcff */
[C---:B------:R-:W-:Y:S02]  /*4bf0*/  SEL R54, R6.reuse, RZ, !P0 ;  /* 0x000000ff06367207 */ /* 0x040fe40004000000 */
[----:B------:R-:W-:Y:S02]  /*4c00*/  ISETP.NE.U32.AND P0, PT, R55, RZ, PT ;  /* 0x000000ff3700720c */ /* 0x000fe40003f05070 */
[----:B------:R-:W-:-:S02]  /*4c10*/  SEL R55, R6, RZ, !P5 ;  /* 0x000000ff06377207 */ /* 0x000fc40006800000 */
[----:B------:R-:W-:Y:S02]  /*4c20*/  LEA.HI.X.SX32 R195, R95, R5, 0x2, P4 ;  /* 0x000000055fc37211 */ /* 0x000fe400020f16ff */
[----:B------:R-:W-:Y:S02]  /*4c30*/  ISETP.GE.AND P4, PT, R93, R4, PT ;  /* 0x000000045d00720c */ /* 0x000fe40003f86270 */
[----:B------:R-:W-:Y:S02]  /*4c40*/  ISETP.NE.U32.AND P2, PT, R54, RZ, PT ;  /* 0x000000ff3600720c */ /* 0x000fe40003f45070 */
[----:B------:R-:W-:Y:S02]  /*4c50*/  LOP3.LUT R91, R0, 0x14, RZ, 0xfc, !PT ;  /* 0x00000014005b7812 */ /* 0x000fe400078efcff */
[----:B------:R-:W-:Y:S02]  /*4c60*/  LEA.HI R211, R9, 0x2e, RZ, 0x1a ;  /* 0x0000002e09d37811 */ /* 0x000fe400078fd0ff */
[----:B--2---:R-:W-:-:S02]  /*4c70*/  LOP3.LUT R92, R3, 0x30, RZ, 0x3c, !PT ;  /* 0x00000030035c7812 */ /* 0x004fc400078e3cff */
[----:B------:R-:W-:Y:S02]  /*4c80*/  ISETP.NE.U32.AND P5, PT, R55, RZ, PT ;  /* 0x000000ff3700720c */ /* 0x000fe40003fa5070 */
[----:B------:R-:W-:Y:S01]  /*4c90*/  LEA R198, P3, R208, R140, 0x2 ;  /* 0x0000008cd0c67211 */ /* 0x000fe200078610ff */
[----:B------:R-:W-:Y:S01]  /*4ca0*/  VIADD R220, R92, UR7 ;  /* 0x000000075cdc7c36 */ /* 0x000fe20008000000 */
[----:B------:R-:W-:Y:S02]  /*4cb0*/  SEL R55, R6, RZ, !P4 ;  /* 0x000000ff06377207 */ /* 0x000fe40006000000 */
[----:B------:R-:W-:Y:S01]  /*4cc0*/  ISETP.GE.AND P4, PT, R91, R4, PT ;  /* 0x000000045b00720c */ /* 0x000fe20003f86270 */
[----:B------:R-:W-:Y:S01]  /*4cd0*/  IMAD R91, R211, R234, RZ ;  /* 0x000000ead35b7224 */ /* 0x000fe200078e02ff */
[----:B------:R-:W-:Y:S02]  /*4ce0*/  LEA.HI.X.SX32 R199, R208, R5, 0x2, P3 ;  /* 0x00000005d0c77211 */ /* 0x000fe400018f16ff */
[C---:B------:R-:W-:Y:S01]  /*4cf0*/  LOP3.LUT R96, R0.reuse, 0x12, RZ, 0xfc, !PT ;  /* 0x0000001200607812 */ /* 0x040fe200078efcff */
[----:B------:R-:W-:Y:S01]  /*4d00*/  IMAD.SHL.U32 R250, R91, 0x4, RZ ;  /* 0x000000045bfa7824 */ /* 0x000fe200078e00ff */
[----:B------:R-:W-:Y:S01]  /*4d10*/  LOP3.LUT R214, R0, 0x32, RZ, 0xfc, !PT ;  /* 0x0000003200d67812 */ /* 0x000fe200078efcff */
[----:B------:R-:W-:Y:S01]  /*4d20*/  LDGSTS.E [R220+0x18000], desc[UR16][R198.64], P0 ;  /* 0x18000000c6dc7fae */ /* 0x000fe20008121850 */
[----:B------:R-:W-:-:S02]  /*4d30*/  ISETP.GE.AND P3, PT, R96, R4, PT ;  /* 0x000000046000720c */ /* 0x000fc40003f66270 */
[----:B------:R-:W-:Y:S01]  /*4d40*/  LOP3.LUT R96, R0, 0x16, RZ, 0xfc, !PT ;  /* 0x0000001600607812 */ /* 0x000fe200078efcff */
[----:B------:R-:W-:Y:S01]  /*4d50*/  LDGSTS.E [R220+0x18008], desc[UR16][R194.64], P1 ;  /* 0x18008000c2dc7fae */ /* 0x000fe20008921850 */
[----:B------:R-:W-:Y:S02]  /*4d60*/  SEL R54, R6, RZ, !P3 ;  /* 0x000000ff06367207 */ /* 0x000fe40005800000 */
[----:B------:R-:W-:Y:S01]  /*4d70*/  ISETP.GE.AND P3, PT, R214, R4, PT ;  /* 0x00000004d600720c */ /* 0x000fe20003f66270 */
[----:B------:R-:W-:Y:S01]  /*4d80*/  LDGSTS.E [R220+0x1a000], desc[UR16][R190.64], P2 ;  /* 0x1a000000bedc7fae */ /* 0x000fe20009121850 */
[----:B------:R-:W-:Y:S02]  /*4d90*/  IADD3 R186, P2, R250, R140, RZ ;  /* 0x0000008cfaba7210 */ /* 0x000fe40007f5e0ff */
[----:B------:R-:W-:Y:S02]  /*4da0*/  ISETP.NE.U32.AND P0, PT, R54, RZ, PT ;  /* 0x000000ff3600720c */ /* 0x000fe40003f05070 */
[----:B------:R-:W-:-:S02]  /*4db0*/  LEA.HI.X.SX32 R187, R91, R5, 0x2, P2 ;  /* 0x000000055bbb7211 */ /* 0x000fc400010f16ff */
[-C--:B------:R-:W-:Y:S02]  /*4dc0*/  IADD3 R182, P2, R217, R140.reuse, RZ ;  /* 0x0000008cd9b67210 */ /* 0x080fe40007f5e0ff */
[----:B------:R-:W-:Y:S01]  /*4dd0*/  SEL R54, R6, RZ, !P3 ;  /* 0x000000ff06367207 */ /* 0x000fe20005800000 */
[----:B------:R-:W-:Y:S01]  /*4de0*/  LDGSTS.E [R220+0x1a008], desc[UR16][R186.64], P6 ;  /* 0x1a008000badc7fae */ /* 0x000fe2000b121850 */
[----:B------:R-:W-:Y:S02]  /*4df0*/  ISETP.NE.U32.AND P3, PT, R55, RZ, PT ;  /* 0x000000ff3700720c */ /* 0x000fe40003f65070 */
[----:B------:R-:W-:Y:S02]  /*4e00*/  IADD3 R180, P6, R216, R140, RZ ;  /* 0x0000008cd8b47210 */ /* 0x000fe40007fde0ff */
[----:B------:R-:W-:Y:S02]  /*4e10*/  LOP3.LUT R93, R3, 0x40, RZ, 0x3c, !PT ;  /* 0x00000040035d7812 */ /* 0x000fe400078e3cff */
[----:B------:R-:W-:-:S02]  /*4e20*/  SEL R55, R6, RZ, !P4 ;  /* 0x000000ff06377207 */ /* 0x000fc40006000000 */
[----:B------:R-:W-:Y:S01]  /*4e30*/  LOP3.LUT R95, R0, 0x34, RZ, 0xfc, !PT ;  /* 0x00000034005f7812 */ /* 0x000fe200078efcff */
[----:B------:R-:W-:Y:S01]  /*4e40*/  VIADD R221, R93, UR7 ;  /* 0x000000075ddd7c36 */ /* 0x000fe20008000000 */
[-C--:B------:R-:W-:Y:S01]  /*4e50*/  LEA.HI.X.SX32 R183, R225, R5.reuse, 0x2, P2 ;  /* 0x00000005e1b77211 */ /* 0x080fe200010f16ff */
[----:B------:R-:W-:Y:S01]  /*4e60*/  IMAD R93, R14, UR5, RZ ;  /* 0x000000050e5d7c24 */ /* 0x000fe2000f8e02ff */
[-C--:B------:R-:W-:Y:S01]  /*4e70*/  ISETP.GE.AND P2, PT, R96, R4.reuse, PT ;  /* 0x000000046000720c */ /* 0x080fe20003f46270 */
[----:B------:R-:W-:Y:S01]  /*4e80*/  IMAD R96, R47, UR5, RZ ;  /* 0x000000052f607c24 */ /* 0x000fe2000f8e02ff */
[----:B------:R-:W-:Y:S01]  /*4e90*/  LEA.HI.X.SX32 R181, R224, R5, 0x2, P6 ;  /* 0x00000005e0b57211 */ /* 0x000fe200030f16ff */
[----:B------:R-:W-:Y:S01]  /*4ea0*/  LDGSTS.E [R221+0x18000], desc[UR16][R182.64], P5 ;  /* 0x18000000b6dd7fae */ /* 0x000fe2000a921850 */
[----:B------:R-:W-:Y:S02]  /*4eb0*/  ISETP.NE.U32.AND P4, PT, R55, RZ, PT ;  /* 0x000000ff3700720c */ /* 0x000fe40003f85070 */
[----:B------:R-:W-:Y:S01]  /*4ec0*/  ISETP.GE.AND P6, PT, R95, R4, PT ;  /* 0x000000045f00720c */ /* 0x000fe20003fc6270 */
[----:B------:R-:W-:Y:S01]  /*4ed0*/  LDGSTS.E [R221+0x18008], desc[UR16][R180.64], P0 ;  /* 0x18008000b4dd7fae */ /* 0x000fe20008121850 */
[----:B------:R-:W-:Y:S01]  /*4ee0*/  LOP3.LUT R92, R0, 0x36, RZ, 0xfc, !PT ;  /* 0x00000036005c7812 */ /* 0x000fe200078efcff */
[----:B------:R-:W-:Y:S01]  /*4ef0*/  IMAD R95, R15, UR5, RZ ;  /* 0x000000050f5f7c24 */ /* 0x000fe2000f8e02ff */
[----:B------:R-:W-:Y:S01]  /*4f00*/  SEL R55, R6, RZ, !P2 ;  /* 0x000000ff06377207 */ /* 0x000fe20005000000 */
[----:B------:R-:W-:Y:S01]  /*4f10*/  LDGSTS.E [R221+0x1a000], desc[UR16][R178.64], P3 ;  /* 0x1a000000b2dd7fae */ /* 0x000fe20009921850 */
[----:B------:R-:W-:-:S02]  /*4f20*/  LOP3.LUT R91, R0, 0x18, RZ, 0xfc, !PT ;  /* 0x00000018005b7812 */ /* 0x000fc400078efcff */
[----:B------:R-:W-:Y:S02]  /*4f30*/  ISETP.NE.U32.AND P1, PT, R54, RZ, PT ;  /* 0x000000ff3600720c */ /* 0x000fe40003f25070 */
[----:B------:R-:W-:Y:S02]  /*4f40*/  SEL R54, R6, RZ, !P6 ;  /* 0x000000ff06367207 */ /* 0x000fe40007000000 */
[-C--:B------:R-:W-:Y:S02]  /*4f50*/  ISETP.GE.AND P2, PT, R92, R4.reuse, PT ;  /* 0x000000045c00720c */ /* 0x080fe40003f46270 */
[----:B------:R-:W-:Y:S02]  /*4f60*/  ISETP.NE.U32.AND P6, PT, R55, RZ, PT ;  /* 0x000000ff3700720c */ /* 0x000fe40003fc5070 */
[----:B------:R-:W-:Y:S02]  /*4f70*/  ISETP.GE.AND P5, PT, R91, R4, PT ;  /* 0x000000045b00720c */ /* 0x000fe40003fa6270 */
[----:B------:R-:W-:-:S02]  /*4f80*/  LOP3.LUT R91, R3, 0x50, RZ, 0x3c, !PT ;  /* 0x00000050035b7812 */ /* 0x000fc400078e3cff */
[----:B------:R-:W-:Y:S01]  /*4f90*/  IADD3 R172, P3, R215, R140, RZ ;  /* 0x0000008cd7ac7210 */ /* 0x000fe20007f7e0ff */
[----:B------:R-:W-:Y:S01]  /*4fa0*/  LDGSTS.E [R221+0x1a008], desc[UR16][R174.64], P1 ;  /* 0x1a008000aedd7fae */ /* 0x000fe20008921850 */
[----:B------:R-:W-:Y:S01]  /*4fb0*/  SEL R55, R6, RZ, !P2 ;  /* 0x000000ff06377207 */ /* 0x000fe20005000000 */
[----:B------:R-:W-:Y:S01]  /*4fc0*/  VIADD R222, R91, UR7 ;  /* 0x000000075bde7c36 */ /* 0x000fe20008000000 */
[----:B------:R-:W-:Y:S02]  /*4fd0*/  ISETP.NE.U32.AND P2, PT, R54, RZ, PT ;  /* 0x000000ff3600720c */ /* 0x000fe40003f45070 */
[----:B------:R-:W-:Y:S02]  /*4fe0*/  LEA.HI.X.SX32 R173, R223, R5, 0x2, P3 ;  /* 0x00000005dfad7211 */ /* 0x000fe400018f16ff */
[C---:B------:R-:W-:Y:S02]  /*4ff0*/  LOP3.LUT R91, R0.reuse, 0x38, RZ, 0xfc, !PT ;  /* 0x00000038005b7812 */ /* 0x040fe400078efcff */
[----:B------:R-:W-:Y:S01]  /*5000*/  LOP3.LUT R92, R0, 0x1a, RZ, 0xfc, !PT ;  /* 0x0000001a005c7812 */ /* 0x000fe200078efcff */
[----:B------:R-:W-:Y:S01]  /*5010*/  LDGSTS.E [R222+0x18000], desc[UR16][R172.64], P4 ;  /* 0x18000000acde7fae */ /* 0x000fe2000a121850 */
[----:B------:R-:W-:-:S02]  /*5020*/  SEL R54, R6, RZ, !P5 ;  /* 0x000000ff06367207 */ /* 0x000fc40006800000 */
[----:B------:R-:W-:Y:S01]  /*5030*/  LEA.HI R210, R9, 0x1e, RZ, 0x1a ;  /* 0x0000001e09d27811 */ /* 0x000fe200078fd0ff */
[----:B------:R-:W-:Y:S01]  /*5040*/  LDGSTS.E [R222+0x18008], desc[UR16][R168.64], P6 ;  /* 0x18008000a8de7fae */ /* 0x000fe2000b121850 */
[-C--:B------:R-:W-:Y:S02]  /*5050*/  ISETP.GE.AND P6, PT, R91, R4.reuse, PT ;  /* 0x000000045b00720c */ /* 0x080fe40003fc6270 */
[----:B------:R-:W-:Y:S01]  /*5060*/  LEA.HI R155, R9, 0x3e, RZ, 0x1a ;  /* 0x0000003e099b7811 */ /* 0x000fe200078fd0ff */
[----:B------:R-:W-:Y:S01]  /*5070*/  LDGSTS.E [R222+0x1a000], desc[UR16][R164.64], P2 ;  /* 0x1a000000a4de7fae */ /* 0x000fe20009121850 */
[----:B------:R-:W-:Y:S02]  /*5080*/  ISETP.GE.AND P4, PT, R92, R4, PT ;  /* 0x000000045c00720c */ /* 0x000fe40003f86270 */
[----:B------:R-:W-:Y:S02]  /*5090*/  LOP3.LUT R91, R0, 0x3c, RZ, 0xfc, !PT ;  /* 0x0000003c005b7812 */ /* 0x000fe400078efcff */
[----:B------:R-:W-:-:S02]  /*50a0*/  ISETP.NE.U32.AND P0, PT, R55, RZ, PT ;  /* 0x000000ff3700720c */ /* 0x000fc40003f05070 */
[----:B------:R-:W-:Y:S02]  /*50b0*/  LOP3.LUT R9, R0, 0x3a, RZ, 0xfc, !PT ;  /* 0x0000003a00097812 */ /* 0x000fe400078efcff */
[----:B------:R-:W-:Y:S02]  /*50c0*/  ISETP.NE.U32.AND P5, PT, R54, RZ, PT ;  /* 0x000000ff3600720c */ /* 0x000fe40003fa5070 */
[----:B------:R-:W-:Y:S02]  /*50d0*/  SEL R55, R6, RZ, !P4 ;  /* 0x000000ff06377207 */ /* 0x000fe40006000000 */
[-C--:B------:R-:W-:Y:S02]  /*50e0*/  ISETP.GE.AND P2, PT, R91, R4.reuse, PT ;  /* 0x000000045b00720c */ /* 0x080fe40003f46270 */
[----:B------:R-:W-:Y:S02]  /*50f0*/  ISETP.GE.AND P4, PT, R9, R4, PT ;  /* 0x000000040900720c */ /* 0x000fe40003f86270 */
[----:B------:R-:W-:Y:S01]  /*5100*/  LOP3.LUT R91, R3, 0x60, RZ, 0x3c, !PT ;  /* 0x00000060035b7812 */ /* 0x000fe200078e3cff */
[----:B------:R-:W-:Y:S01]  /*5110*/  LDGSTS.E [R222+0x1a008], desc[UR16][R160.64], P0 ;  /* 0x1a008000a0de7fae */ /* 0x000fe20008121850 */
[----:B------:R-:W-:-:S02]  /*5120*/  LOP3.LUT R92, R0, 0x1c, RZ, 0xfc, !PT ;  /* 0x0000001c005c7812 */ /* 0x000fc400078efcff */
[----:B------:R-:W-:Y:S01]  /*5130*/  ISETP.GE.AND P3, PT, R155, R4, PT ;  /* 0x000000049b00720c */ /* 0x000fe20003f66270 */
[----:B------:R-:W-:Y:S01]  /*5140*/  VIADD R226, R91, UR7 ;  /* 0x000000075be27c36 */ /* 0x000fe20008000000 */
[C---:B------:R-:W-:Y:S01]  /*5150*/  SEL R54, R6.reuse, RZ, !P6 ;  /* 0x000000ff06367207 */ /* 0x040fe20007000000 */
[----:B------:R-:W-:Y:S01]  /*5160*/  IMAD R91, R155, R234, RZ ;  /* 0x000000ea9b5b7224 */ /* 0x000fe200078e02ff */
[----:B------:R-:W-:Y:S02]  /*5170*/  SEL R9, R6, RZ, !P4 ;  /* 0x000000ff06097207 */ /* 0x000fe40006000000 */
[-C--:B------:R-:W-:Y:S01]  /*5180*/  ISETP.GE.AND P1, PT, R210, R4.reuse, PT ;  /* 0x00000004d200720c */ /* 0x080fe20003f26270 */
[----:B------:R-:W-:Y:S01]  /*5190*/  LDGSTS.E [R226+0x18000], desc[UR16][R158.64], P5 ;  /* 0x180000009ee27fae */ /* 0x000fe2000a921850 */
[-C--:B------:R-:W-:Y:S01]  /*51a0*/  ISETP.GE.AND P6, PT, R94, R4.reuse, PT ;  /* 0x000000045e00720c */ /* 0x080fe20003fc6270 */
[----:B------:R-:W-:Y:S01]  /*51b0*/  IMAD.SHL.U32 R248, R91, 0x4, RZ ;  /* 0x000000045bf87824 */ /* 0x000fe200078e00ff */
[----:B------:R-:W-:Y:S01]  /*51c0*/  ISETP.GE.AND P4, PT, R92, R4, PT ;  /* 0x000000045c00720c */ /* 0x000fe20003f86270 */
[----:B------:R-:W-:Y:S01]  /*51d0*/  IMAD R92, R210, R234, RZ ;  /* 0x000000ead25c7224 */ /* 0x000fe200078e02ff */
[----:B------:R-:W-:-:S02]  /*51e0*/  SEL R4, R6, RZ, !P3 ;  /* 0x000000ff06047207 */ /* 0x000fc40005800000 */
[----:B------:R-:W-:Y:S01]  /*51f0*/  ISETP.NE.U32.AND P3, PT, R55, RZ, PT ;  /* 0x000000ff3700720c */ /* 0x000fe20003f65070 */
[----:B------:R-:W-:Y:S01]  /*5200*/  IMAD.SHL.U32 R252, R92, 0x4, RZ ;  /* 0x000000045cfc7824 */ /* 0x000fe200078e00ff */
[----:B------:R-:W-:Y:S02]  /*5210*/  ISETP.NE.U32.AND P0, PT, R4, RZ, PT ;  /* 0x000000ff0400720c */ /* 0x000fe40003f05070 */
[----:B------:R-:W-:Y:S02]  /*5220*/  ISETP.NE.U32.AND P5, PT, R54, RZ, PT ;  /* 0x000000ff3600720c */ /* 0x000fe40003fa5070 */
[C---:B------:R-:W-:Y:S02]  /*5230*/  SEL R4, R6.reuse, RZ, !P4 ;  /* 0x000000ff06047207 */ /* 0x040fe40006000000 */
[----:B------:R-:W-:Y:S02]  /*5240*/  ISETP.NE.U32.AND P4, PT, R9, RZ, PT ;  /* 0x000000ff0900720c */ /* 0x000fe40003f85070 */
[----:B------:R-:W-:-:S02]  /*5250*/  SEL R56, R6, RZ, !P1 ;  /* 0x000000ff06387207 */ /* 0x000fc40004800000 */
[C---:B------:R-:W-:Y:S01]  /*5260*/  SEL R55, R6.reuse, RZ, !P6 ;  /* 0x000000ff06377207 */ /* 0x040fe20007000000 */
[----:B------:R-:W-:Y:S01]  /*5270*/  LDGSTS.E [R226+0x18008], desc[UR16][R152.64], P3 ;  /* 0x1800800098e27fae */ /* 0x000fe20009921850 */
[----:B------:R-:W-:Y:S02]  /*5280*/  SEL R6, R6, RZ, !P2 ;  /* 0x000000ff06067207 */ /* 0x000fe40005000000 */
[----:B------:R-:W-:Y:S01]  /*5290*/  ISETP.NE.U32.AND P2, PT, R4, RZ, PT ;  /* 0x000000ff0400720c */ /* 0x000fe20003f45070 */
[----:B------:R-:W-:Y:S01]  /*52a0*/  LDGSTS.E [R226+0x1a000], desc[UR16][R148.64], P5 ;  /* 0x1a00000094e27fae */ /* 0x000fe2000a921850 */
[----:B------:R-:W-:Y:S02]  /*52b0*/  ISETP.NE.U32.AND P1, PT, R56, RZ, PT ;  /* 0x000000ff3800720c */ /* 0x000fe40003f25070 */
[----:B------:R-:W-:Y:S01]  /*52c0*/  ISETP.NE.U32.AND P3, PT, R6, RZ, PT ;  /* 0x000000ff0600720c */ /* 0x000fe20003f65070 */
[----:B------:R-:W-:Y:S01]  /*52d0*/  IMAD R6, R94, R235, RZ ;  /* 0x000000eb5e067224 */ /* 0x000fe200078e02ff */
[----:B------:R-:W-:Y:S01]  /*52e0*/  LOP3.LUT R9, R3, 0x70, RZ, 0x3c, !PT ;  /* 0x0000007003097812 */ /* 0x000fe200078e3cff */
[----:B------:R-:W-:Y:S01]  /*52f0*/  LDGSTS.E [R226+0x1a008], desc[UR16][R146.64], P4 ;  /* 0x1a00800092e27fae */ /* 0x000fe2000a121850 */
[-C--:B------:R-:W-:Y:S01]  /*5300*/  IADD3 R138, P5, R252, R140.reuse, RZ ;  /* 0x0000008cfc8a7210 */ /* 0x080fe20007fbe0ff */
[----:B------:R-:W-:Y:S01]  /*5310*/  IMAD.SHL.U32 R4, R6, 0x4, RZ ;  /* 0x0000000406047824 */ /* 0x000fe200078e00ff */
[----:B------:R-:W-:Y:S01]  /*5320*/  IADD3 R140, P4, R248, R140, RZ ;  /* 0x0000008cf88c7210 */ /* 0x000fe20007f9e0ff */
[----:B------:R-:W-:Y:S01]  /*5330*/  VIADD R218, R9, UR7 ;  /* 0x0000000709da7c36 */ /* 0x000fe20008000000 */
[-C--:B------:R-:W-:Y:S01]  /*5340*/  LEA.HI.X.SX32 R139, R92, R5.reuse, 0x2, P5 ;  /* 0x000000055c8b7211 */ /* 0x080fe200028f16ff */
[----:B------:R-:W-:Y:S01]  /*5350*/  IMAD R92, R51, UR5, RZ ;  /* 0x00000005335c7c24 */ /* 0x000fe2000f8e02ff */
[----:B------:R-:W-:Y:S01]  /*5360*/  LEA.HI.X.SX32 R141, R91, R5, 0x2, P4 ;  /* 0x000000055b8d7211 */ /* 0x000fe200020f16ff */
[----:B------:R-:W-:Y:S01]  /*5370*/  IMAD R91, R10, UR5, RZ ;  /* 0x000000050a5b7c24 */ /* 0x000fe2000f8e02ff */
[----:B------:R-:W-:Y:S01]  /*5380*/  ISETP.GE.AND P4, PT, R90, UR4, PT ;  /* 0x000000045a007c0c */ /* 0x000fe2000bf86270 */
[----:B------:R-:W-:Y:S01]  /*5390*/  LDGSTS.E [R218+0x18000], desc[UR16][R144.64], P2 ;  /* 0x1800000090da7fae */ /* 0x000fe20009121850 */
[----:B------:R-:W-:Y:S01]  /*53a0*/  IMAD R90, R53, UR5, RZ ;  /* 0x00000005355a7c24 */ /* 0x000fe2000f8e02ff */
[----:B------:R-:W-:Y:S01]  /*53b0*/  IADD3 R136, P2, R4, UR10, RZ ;  /* 0x0000000a04887c10 */ /* 0x000fe2000ff5e0ff */
[----:B------:R-:W-:Y:S01]  /*53c0*/  IMAD R94, R49, UR5, RZ ;  /* 0x00000005315e7c24 */ /* 0x000fe2000f8e02ff */
[----:B------:R-:W-:Y:S01]  /*53d0*/  LDGSTS.E [R218+0x18008], desc[UR16][R138.64], P1 ;  /* 0x180080008ada7fae */ /* 0x000fe20008921850 */
[----:B------:R-:W-:Y:S01]  /*53e0*/  ISETP.GE.AND P5, PT, R0, UR4, PT ;  /* 0x0000000400007c0c */ /* 0x000fe2000bfa6270 */
[----:B------:R-:W-:Y:S01]  /*53f0*/  IMAD R0, R43, UR5, RZ ;  /* 0x000000052b007c24 */ /* 0x000fe2000f8e02ff */
[----:B------:R-:W-:Y:S01]  /*5400*/  LEA.HI.X.SX32 R5, R6, UR11, 0x2, P2 ;  /* 0x0000000b06057c11 */ /* 0x000fe200090f16ff */
[----:B------:R-:W-:Y:S01]  /*5410*/  LDGSTS.E [R218+0x1a000], desc[UR16][R142.64], P3 ;  /* 0x1a0000008eda7fae */ /* 0x000fe20009921850 */
[----:B------:R-:W-:-:S02]  /*5420*/  SEL R9, RZ, 0x4, P4 ;  /* 0x00000004ff097807 */ /* 0x000fc40002000000 */
[----:B------:R-:W-:Y:S01]  /*5430*/  ISETP.NE.U32.AND P6, PT, R55, RZ, PT ;  /* 0x000000ff3700720c */ /* 0x000fe20003fc5070 */
[----:B------:R-:W-:Y:S01]  /*5440*/  LDGSTS.E [R218+0x1a008], desc[UR16][R140.64], P0 ;  /* 0x1a0080008cda7fae */ /* 0x000fe20008121850 */
[-C--:B------:R-:W-:Y:S02]  /*5450*/  LEA R10, P0, R90, R136.reuse, 0x2 ;  /* 0x000000885a0a7211 */ /* 0x080fe400078010ff */
[----:B------:R-:W-:Y:S01]  /*5460*/  ISETP.GE.AND P4, PT, R88, UR4, PT ;  /* 0x0000000458007c0c */ /* 0x000fe2000bf86270 */
[----:B------:R-:W-:Y:S01]  /*5470*/  IMAD R88, R11, UR5, RZ ;  /* 0x000000050b587c24 */ /* 0x000fe2000f8e02ff */
[----:B------:R-:W-:Y:S01]  /*5480*/  SEL R55, RZ, 0x4, P5 ;  /* 0x00000004ff377807 */ /* 0x000fe20002800000 */
[----:B------:R2:W-:Y:S01]  /*5490*/  STL [R1+0xb0], R90 ;  /* 0x0000b05a01007387 */ /* 0x0005e20000100800 */
[----:B------:R-:W-:Y:S02]  /*54a0*/  ISETP.GT.AND P5, PT, R8, 0x7f, PT ;  /* 0x0000007f0800780c */ /* 0x000fe40003fa4270 */
[----:B------:R-:W-:Y:S01]  /*54b0*/  LEA.HI.X.SX32 R11, R90, R5, 0x2, P0 ;  /* 0x000000055a0b7211 */ /* 0x000fe200000f16ff */
[----:B------:R-:W-:Y:S01]  /*54c0*/  STL [R1+0xac], R124 ;  /* 0x0000ac7c01007387 */ /* 0x000fe20000100800 */
[----:B------:R-:W-:-:S02]  /*54d0*/  LEA R14, P0, R92, R136, 0x2 ;  /* 0x000000885c0e7211 */ /* 0x000fc400078010ff */
[----:B------:R-:W-:Y:S01]  /*54e0*/  SEL R9, R9, RZ, P5 ;  /* 0x000000ff09097207 */ /* 0x000fe20002800000 */
[----:B------:R3:W-:Y:S01]  /*54f0*/  STL [R1+0xa8], R92 ;  /* 0x0000a85c01007387 */ /* 0x0007e20000100800 */
[-C--:B------:R-:W-:Y:S01]  /*5500*/  LEA.HI.X.SX32 R15, R92, R5.reuse, 0x2, P0 ;  /* 0x000000055c0f7211 */ /* 0x080fe200000f16ff */
[----:B--2---:R-:W-:Y:S01]  /*5510*/  IMAD R90, R13, UR5, RZ ;  /* 0x000000050d5a7c24 */ /* 0x004fe2000f8e02ff */
[-C--:B------:R-:W-:Y:S01]  /*5520*/  LEA R18, P0, R94, R136.reuse, 0x2 ;  /* 0x000000885e127211 */ /* 0x080fe200078010ff */
[----:B------:R-:W-:Y:S01]  /*5530*/  STL [R1+0xa4], R123 ;  /* 0x0000a47b01007387 */ /* 0x000fe20000100800 */
[----:B------:R-:W-:Y:S01]  /*5540*/  ISETP.GE.AND P2, PT, R89, UR4, PT ;  /* 0x0000000459007c0c */ /* 0x000fe2000bf46270 */
[----:B------:R-:W-:Y:S01]  /*5550*/  IMAD R89, R12, UR5, RZ ;  /* 0x000000050c597c24 */ /* 0x000fe2000f8e02ff */
[----:B------:R-:W-:Y:S01]  /*5560*/  ISETP.NE.U32.AND P1, PT, R9, RZ, PT ;  /* 0x000000ff0900720c */ /* 0x000fe20003f25070 */
[----:B------:R2:W-:Y:S01]  /*5570*/  STL [R1+0xa0], R94 ;  /* 0x0000a05e01007387 */ /* 0x0005e20000100800 */
[----:B------:R-:W-:Y:S01]  /*5580*/  SEL R9, RZ, 0x4, P4 ;  /* 0x00000004ff097807 */ /* 0x000fe20002000000 */
[----:B---3--:R-:W-:Y:S01]  /*5590*/  IMAD R92, R17, UR5, RZ ;  /* 0x00000005115c7c24 */ /* 0x008fe2000f8e02ff */
[----:B------:R-:W-:Y:S01]  /*55a0*/  LEA R12, P4, R124, R136, 0x2 ;  /* 0x000000887c0c7211 */ /* 0x000fe200078810ff */
[----:B------:R-:W-:Y:S01]  /*55b0*/  STL [R1+0x9c], R122 ;  /* 0x00009c7a01007387 */ /* 0x000fe20000100800 */
[----:B------:R-:W-:-:S02]  /*55c0*/  LEA.HI.X.SX32 R19, R94, R5, 0x2, P0 ;  /* 0x000000055e137211 */ /* 0x000fc400000f16ff */
[-C--:B------:R-:W-:Y:S01]  /*55d0*/  LEA R22, P0, R96, R136.reuse, 0x2 ;  /* 0x0000008860167211 */ /* 0x080fe200078010ff */
[----:B------:R3:W-:Y:S01]  /*55e0*/  STL [R1+0x98], R96 ;  /* 0x0000986001007387 */ /* 0x0007e20000100800 */
[-C--:B------:R-:W-:Y:S01]  /*55f0*/  LEA.HI.X.SX32 R13, R124, R5.reuse, 0x2, P4 ;  /* 0x000000057c0d7211 */ /* 0x080fe200020f16ff */
[----:B--2---:R-:W-:Y:S01]  /*5600*/  IMAD R94, R21, UR5, RZ ;  /* 0x00000005155e7c24 */ /* 0x004fe2000f8e02ff */
[CC--:B------:R-:W-:Y:S01]  /*5610*/  LEA R16, P4, R123.reuse, R136.reuse, 0x2 ;  /* 0x000000887b107211 */ /* 0x0c0fe200078810ff */
[----:B------:R-:W-:Y:S01]  /*5620*/  STL [R1+0x94], R121 ;  /* 0x0000947901007387 */ /* 0x000fe20000100800 */
[-C--:B------:R-:W-:Y:S02]  /*5630*/  LEA.HI.X.SX32 R23, R96, R5.reuse, 0x2, P0 ;  /* 0x0000000560177211 */ /* 0x080fe400000f16ff */
[-C--:B------:R-:W-:Y:S01]  /*5640*/  LEA R26, P0, R98, R136.reuse, 0x2 ;  /* 0x00000088621a7211 */ /* 0x080fe200078010ff */
[----:B------:R2:W-:Y:S01]  /*5650*/  STL [R1+0x90], R98 ;  /* 0x0000906201007387 */ /* 0x0005e20000100800 */
[-C--:B------:R-:W-:Y:S01]  /*5660*/  LEA.HI.X.SX32 R17, R123, R5.reuse, 0x2, P4 ;  /* 0x000000057b117211 */ /* 0x080fe200020f16ff */
        /* <DEDUP_REMOVED lines=12> */
[----:B------:R-:W-:Y:S01]  /*5730*/  STL [R1+0x80], R118 ;  /* 0x0000807601007387 */ /* 0x000fe20000100800 */
[-C--:B------:R-:W-:Y:S01]  /*5740*/  LEA.HI.X.SX32 R25, R121, R5.reuse, 0x2, P4 ;  /* 0x0000000579197211 */ /* 0x080fe200020f16ff */
[----:B---3--:R-:W-:Y:S01]  /*5750*/  IMAD R0, R33, UR5, RZ ;  /* 0x0000000521007c24 */ /* 0x008fe2000f8e02ff */
[----:B------:R-:W-:Y:S01]  /*5760*/  LEA R28, P4, R120, R136, 0x2 ;  /* 0x00000088781c7211 */ /* 0x000fe200078810ff */
[----:B------:R-:W-:Y:S01]  /*5770*/  STL [R1+0x7c], R117 ;  /* 0x00007c7501007387 */ /* 0x000fe20000100800 */
[----:B------:R-:W-:-:S02]  /*5780*/  LEA.HI.X.SX32 R35, R118, R5, 0x2, P0 ;  /* 0x0000000576237211 */ /* 0x000fc400000f16ff */
[-C--:B------:R-:W-:Y:S01]  /*5790*/  LEA R38, P0, R116, R136.reuse, 0x2 ;  /* 0x0000008874267211 */ /* 0x080fe200078010ff */
[----:B------:R-:W-:Y:S01]  /*57a0*/  STL [R1+0x78], R116 ;  /* 0x0000787401007387 */ /* 0x000fe20000100800 */
[-C--:B------:R-:W-:Y:S02]  /*57b0*/  LEA.HI.X.SX32 R29, R120, R5.reuse, 0x2, P4 ;  /* 0x00000005781d7211 */ /* 0x080fe400020f16ff */
[CC--:B------:R-:W-:Y:S01]  /*57c0*/  LEA R32, P4, R119.reuse, R136.reuse, 0x2 ;  /* 0x0000008877207211 */ /* 0x0c0fe200078810ff */
[----:B------:R-:W-:Y:S01]  /*57d0*/  STL [R1+0x74], R115 ;  /* 0x0000747301007387 */ /* 0x000fe20000100800 */
[-C--:B------:R-:W-:Y:S02]  /*57e0*/  LEA.HI.X.SX32 R39, R116, R5.reuse, 0x2, P0 ;  /* 0x0000000574277211 */ /* 0x080fe400000f16ff */
[----:B------:R-:W-:Y:S01]  /*57f0*/  LEA R42, P0, R114, R136, 0x2 ;  /* 0x00000088722a7211 */ /* 0x000fe200078010ff */
[----:B------:R-:W-:Y:S01]  /*5800*/  STL [R1+0x70], R114 ;  /* 0x0000707201007387 */ /* 0x000fe20000100800 */
[----:B------:R-:W-:-:S02]  /*5810*/  LEA.HI.X.SX32 R33, R119, R5, 0x2, P4 ;  /* 0x0000000577217211 */ /* 0x000fc400020f16ff */
[CC--:B------:R-:W-:Y:S01]  /*5820*/  LEA R36, P4, R117.reuse, R136.reuse, 0x2 ;  /* 0x0000008875247211 */ /* 0x0c0fe200078810ff */
[----:B------:R-:W-:Y:S01]  /*5830*/  STL [R1+0x6c], R113 ;  /* 0x00006c7101007387 */ /* 0x000fe20000100800 */
[-C--:B------:R-:W-:Y:S02]  /*5840*/  LEA.HI.X.SX32 R43, R114, R5.reuse, 0x2, P0 ;  /* 0x00000005722b7211 */ /* 0x080fe400000f16ff */
[-C--:B------:R-:W-:Y:S01]  /*5850*/  LEA R46, P0, R112, R136.reuse, 0x2 ;  /* 0x00000088702e7211 */ /* 0x080fe200078010ff */
[----:B------:R-:W-:Y:S01]  /*5860*/  STL [R1+0x68], R112 ;  /* 0x0000687001007387 */ /* 0x000fe20000100800 */
[----:B------:R-:W-:Y:S02]  /*5870*/  SEL R54, RZ, 0x4, P2 ;  /* 0x00000004ff367807 */ /* 0x000fe40001000000 */
[----:B------:R-:W-:Y:S01]  /*5880*/  LEA.HI.X.SX32 R37, R117, R5, 0x2, P4 ;  /* 0x0000000575257211 */ /* 0x000fe200020f16ff */
[----:B------:R-:W-:Y:S01]  /*5890*/  STL [R1+0x64], R111 ;  /* 0x0000646f01007387 */ /* 0x000fe20000100800 */
[----:B------:R-:W-:-:S02]  /*58a0*/  LEA R40, P4, R115, R136, 0x2 ;  /* 0x0000008873287211 */ /* 0x000fc400078810ff */
[-C--:B------:R-:W-:Y:S01]  /*58b0*/  LEA.HI.X.SX32 R47, R112, R5.reuse, 0x2, P0 ;  /* 0x00000005702f7211 */ /* 0x080fe200000f16ff */
[----:B------:R-:W-:Y:S01]  /*58c0*/  STL [R1+0x60], R110 ;  /* 0x0000606e01007387 */ /* 0x000fe20000100800 */
[----:B------:R-:W-:Y:S02]  /*58d0*/  SEL R54, R54, RZ, P5 ;  /* 0x000000ff36367207 */ /* 0x000fe40002800000 */
[----:B------:R-:W-:Y:S01]  /*58e0*/  LEA R50, P0, R110, R136, 0x2 ;  /* 0x000000886e327211 */ /* 0x000fe200078010ff */
[----:B------:R-:W-:Y:S01]  /*58f0*/  STL [R1+0x5c], R109 ;  /* 0x00005c6d01007387 */ /* 0x000fe20000100800 */
[----:B------:R-:W-:Y:S02]  /*5900*/  LEA.HI.X.SX32 R41, R115, R5, 0x2, P4 ;  /* 0x0000000573297211 */ /* 0x000fe400020f16ff */
[----:B------:R-:W-:Y:S01]  /*5910*/  SEL R55, R55, RZ, P5 ;  /* 0x000000ff37377207 */ /* 0x000fe20002800000 */
[----:B------:R-:W-:Y:S01]  /*5920*/  STL [R1+0x58], R108 ;  /* 0x0000586c01007387 */ /* 0x000fe20000100800 */
[----:B------:R-:W-:-:S02]  /*5930*/  ISETP.NE.U32.AND P3, PT, R54, RZ, PT ;  /* 0x000000ff3600720c */ /* 0x000fc40003f65070 */
[-C--:B------:R-:W-:Y:S01]  /*5940*/  LEA R44, P4, R113, R136.reuse, 0x2 ;  /* 0x00000088712c7211 */ /* 0x080fe200078810ff */
[----:B------:R-:W-:Y:S01]  /*5950*/  STL [R1+0x54], R107 ;  /* 0x0000546b01007387 */ /* 0x000fe20000100800 */
[-C--:B------:R-:W-:Y:S02]  /*5960*/  LEA.HI.X.SX32 R51, R110, R5.reuse, 0x2, P0 ;  /* 0x000000056e337211 */ /* 0x080fe400000f16ff */
[-C--:B------:R-:W-:Y:S01]  /*5970*/  LEA R54, P0, R108, R136.reuse, 0x2 ;  /* 0x000000886c367211 */ /* 0x080fe200078010ff */
[----:B------:R-:W-:Y:S01]  /*5980*/  STL [R1+0x50], R106 ;  /* 0x0000506a01007387 */ /* 0x000fe20000100800 */
[----:B------:R-:W-:Y:S02]  /*5990*/  ISETP.NE.U32.AND P2, PT, R55, RZ, PT ;  /* 0x000000ff3700720c */ /* 0x000fe40003f45070 */
[----:B------:R-:W-:Y:S01]  /*59a0*/  LEA.HI.X.SX32 R45, R113, R5, 0x2, P4 ;  /* 0x00000005712d7211 */ /* 0x000fe200020f16ff */
[----:B------:R-:W-:Y:S01]  /*59b0*/  STL [R1+0x4c], R105 ;  /* 0x00004c6901007387 */ /* 0x000fe20000100800 */
[----:B------:R-:W-:-:S02]  /*59c0*/  LEA R48, P4, R111, R136, 0x2 ;  /* 0x000000886f307211 */ /* 0x000fc400078810ff */
[-C--:B------:R-:W-:Y:S01]  /*59d0*/  LEA.HI.X.SX32 R55, R108, R5.reuse, 0x2, P0 ;  /* 0x000000056c377211 */ /* 0x080fe200000f16ff */
[----:B------:R-:W-:Y:S01]  /*59e0*/  STL [R1+0x48], R104 ;  /* 0x0000486801007387 */ /* 0x000fe20000100800 */
[CC--:B------:R-:W-:Y:S02]  /*59f0*/  LEA R58, P0, R106.reuse, R136.reuse, 0x2 ;  /* 0x000000886a3a7211 */ /* 0x0c0fe400078010ff */
[-C--:B------:R-:W-:Y:S01]  /*5a00*/  LEA.HI.X.SX32 R49, R111, R5.reuse, 0x2, P4 ;  /* 0x000000056f317211 */ /* 0x080fe200020f16ff */
[----:B------:R-:W-:Y:S01]  /*5a10*/  STL [R1+0x44], R103 ;  /* 0x0000446701007387 */ /* 0x000fe20000100800 */
[-C--:B------:R-:W-:Y:S02]  /*5a20*/  LEA R52, P4, R109, R136.reuse, 0x2 ;  /* 0x000000886d347211 */ /* 0x080fe400078810ff */
        /* <DEDUP_REMOVED lines=25> */
[----:B------:R-:W-:Y:S01]  /*5bc0*/  STL [R1+0x20], R89 ;  /* 0x0000205901007387 */ /* 0x000fe20000100800 */
[-C--:B------:R-:W-:Y:S02]  /*5bd0*/  LEA R78, P0, R93, R136.reuse, 0x2 ;  /* 0x000000885d4e7211 */ /* 0x080fe400078010ff */
[----:B------:R-:W-:Y:S01]  /*5be0*/  LEA.HI.X.SX32 R69, R101, R5, 0x2, P4 ;  /* 0x0000000565457211 */ /* 0x000fe200020f16ff */
[----:B------:R-:W-:Y:S01]  /*5bf0*/  STL [R1+0x1c], R88 ;  /* 0x00001c5801007387 */ /* 0x000fe20000100800 */
[----:B------:R-:W-:-:S02]  /*5c00*/  LEA R72, P4, R99, R136, 0x2 ;  /* 0x0000008863487211 */ /* 0x000fc400078810ff */
[-C--:B------:R-:W-:Y:S01]  /*5c10*/  LEA.HI.X.SX32 R79, R93, R5.reuse, 0x2, P0 ;  /* 0x000000055d4f7211 */ /* 0x080fe200000f16ff */
[----:B------:R2:W-:Y:S01]  /*5c20*/  STL [R1+0x18], R90 ;  /* 0x0000185a01007387 */ /* 0x0005e20000100800 */
[-C--:B------:R-:W-:Y:S02]  /*5c30*/  LEA R82, P0, R89, R136.reuse, 0x2 ;  /* 0x0000008859527211 */ /* 0x080fe400078010ff */
[-C--:B------:R-:W-:Y:S01]  /*5c40*/  LEA.HI.X.SX32 R73, R99, R5.reuse, 0x2, P4 ;  /* 0x0000000563497211 */ /* 0x080fe200020f16ff */
[----:B------:R-:W-:Y:S01]  /*5c50*/  STL [R1+0x14], R92 ;  /* 0x0000145c01007387 */ /* 0x000fe20000100800 */
[-C--:B------:R-:W-:Y:S02]  /*5c60*/  LEA R76, P4, R95, R136.reuse, 0x2 ;  /* 0x000000885f4c7211 */ /* 0x080fe400078810ff */
[----:B------:R-:W-:Y:S01]  /*5c70*/  LEA.HI.X.SX32 R83, R89, R5, 0x2, P0 ;  /* 0x0000000559537211 */ /* 0x000fe200000f16ff */
[----:B------:R3:W-:Y:S01]  /*5c80*/  STL [R1+0x10], R94 ;  /* 0x0000105e01007387 */ /* 0x0007e20000100800 */
[----:B------:R-:W-:-:S02]  /*5c90*/  LEA R86, P0, R90, R136, 0x2 ;  /* 0x000000885a567211 */ /* 0x000fc400078010ff */
[-C--:B------:R-:W-:Y:S01]  /*5ca0*/  LEA.HI.X.SX32 R77, R95, R5.reuse, 0x2, P4 ;  /* 0x000000055f4d7211 */ /* 0x080fe200020f16ff */
[----:B------:R-:W-:Y:S01]  /*5cb0*/  STL [R1+0xc], R96 ;  /* 0x00000c6001007387 */ /* 0x000fe20000100800 */
[CC--:B------:R-:W-:Y:S02]  /*5cc0*/  LEA R80, P4, R91.reuse, R136.reuse, 0x2 ;  /* 0x000000885b507211 */ /* 0x0c0fe400078810ff */
[-C--:B------:R-:W-:Y:S01]  /*5cd0*/  LEA.HI.X.SX32 R87, R90, R5.reuse, 0x2, P0 ;  /* 0x000000055a577211 */ /* 0x080fe200000f16ff */
[----:B------:R4:W-:Y:S01]  /*5ce0*/  STL [R1+0x8], R98 ;  /* 0x0000086201007387 */ /* 0x0009e20000100800 */
[C---:B--2---:R-:W-:Y:S02]  /*5cf0*/  LEA R90, P0, R94.reuse, R136, 0x2 ;  /* 0x000000885e5a7211 */ /* 0x044fe400078010ff */
[-C--:B------:R-:W-:Y:S01]  /*5d00*/  LEA.HI.X.SX32 R81, R91, R5.reuse, 0x2, P4 ;  /* 0x000000055b517211 */ /* 0x080fe200020f16ff */
[----:B------:R-:W0:Y:S01]  /*5d10*/  LDGDEPBAR ;  /* 0x00000000000079af */ /* 0x000e220000000000 */
[----:B------:R-:W-:-:S02]  /*5d20*/  LEA.HI.X.SX32 R91, R94, R5, 0x2, P0 ;  /* 0x000000055e5b7211 */ /* 0x000fc400000f16ff */
[-C--:B------:R-:W-:Y:S01]  /*5d30*/  LEA R84, P4, R88, R136.reuse, 0x2 ;  /* 0x0000008858547211 */ /* 0x080fe200078810ff */
[----:B------:R-:W-:Y:S01]  /*5d40*/  LDGSTS.E [R207], desc[UR16][R10.64], P6 ;  /* 0x000000000acf7fae */ /* 0x000fe2000b121850 */
[-C--:B---3--:R-:W-:Y:S02]  /*5d50*/  LEA R94, P0, R98, R136.reuse, 0x2 ;  /* 0x00000088625e7211 */ /* 0x088fe400078010ff */
[-C--:B------:R-:W-:Y:S01]  /*5d60*/  LEA.HI.X.SX32 R85, R88, R5.reuse, 0x2, P4 ;  /* 0x0000000558557211 */ /* 0x080fe200020f16ff */
[----:B------:R-:W-:Y:S01]  /*5d70*/  LDGSTS.E [R207+0x400], desc[UR16][R18.64], P6 ;  /* 0x0040000012cf7fae */ /* 0x000fe2000b121850 */
[----:B------:R-:W-:Y:S02]  /*5d80*/  LEA.HI.X.SX32 R95, R98, R5, 0x2, P0 ;  /* 0x00000005625f7211 */ /* 0x000fe400000f16ff */
[-C--:B------:R-:W-:Y:S01]  /*5d90*/  LEA R88, P4, R92, R136.reuse, 0x2 ;  /* 0x000000885c587211 */ /* 0x080fe200078810ff */
[----:B------:R-:W-:Y:S01]  /*5da0*/  LDGSTS.E [R207+0x800], desc[UR16][R26.64], P6 ;  /* 0x008000001acf7fae */ /* 0x000fe2000b121850 */
[----:B----4-:R-:W-:-:S02]  /*5db0*/  LEA R98, P0, R251, R136, 0x2 ;  /* 0x00000088fb627211 */ /* 0x010fc400078010ff */
[-C--:B------:R-:W-:Y:S01]  /*5dc0*/  LEA.HI.X.SX32 R89, R92, R5.reuse, 0x2, P4 ;  /* 0x000000055c597211 */ /* 0x080fe200020f16ff */
[----:B------:R-:W-:Y:S01]  /*5dd0*/  LDGSTS.E [R207+0xc00], desc[UR16][R34.64], P6 ;  /* 0x00c0000022cf7fae */ /* 0x000fe2000b121850 */
[-C--:B------:R-:W-:Y:S02]  /*5de0*/  LEA.HI.X.SX32 R99, R251, R5.reuse, 0x2, P0 ;  /* 0x00000005fb637211 */ /* 0x080fe400000f16ff */
[CC--:B------:R-:W-:Y:S01]  /*5df0*/  LEA R92, P4, R96.reuse, R136.reuse, 0x2 ;  /* 0x00000088605c7211 */ /* 0x0c0fe200078810ff */
[----:B------:R-:W-:Y:S01]  /*5e00*/  LDGSTS.E [R207+0x1000], desc[UR16][R42.64], P6 ;  /* 0x010000002acf7fae */ /* 0x000fe2000b121850 */
[C---:B------:R-:W-:Y:S02]  /*5e10*/  LEA R102, P0, R247.reuse, R136, 0x2 ;  /* 0x00000088f7667211 */ /* 0x040fe400078010ff */
[-C--:B------:R-:W-:Y:S01]  /*5e20*/  LEA.HI.X.SX32 R93, R96, R5.reuse, 0x2, P4 ;  /* 0x00000005605d7211 */ /* 0x080fe200020f16ff */
[----:B------:R2:W-:Y:S01]  /*5e30*/  STL [R1], R0 ;  /* 0x0000000001007387 */ /* 0x0005e20000100800 */
[----:B------:R-:W-:-:S02]  /*5e40*/  LEA.HI.X.SX32 R103, R247, R5, 0x2, P0 ;  /* 0x00000005f7677211 */ /* 0x000fc400000f16ff */
[CC--:B------:R-:W-:Y:S01]  /*5e50*/  LEA R96, P4, R0.reuse, R136.reuse, 0x2 ;  /* 0x0000008800607211 */ /* 0x0c0fe200078810ff */
[----:B------:R-:W-:Y:S01]  /*5e60*/  LDGSTS.E [R207+0x1400], desc[UR16][R50.64], P6 ;  /* 0x0140000032cf7fae */ /* 0x000fe2000b121850 */
[CC--:B------:R-:W-:Y:S02]  /*5e70*/  LEA R106, P0, R245.reuse, R136.reuse, 0x2 ;  /* 0x00000088f56a7211 */ /* 0x0c0fe400078010ff */
[-C--:B------:R-:W-:Y:S01]  /*5e80*/  LEA.HI.X.SX32 R97, R0, R5.reuse, 0x2, P4 ;  /* 0x0000000500617211 */ /* 0x080fe200020f16ff */
[----:B------:R-:W-:Y:S01]  /*5e90*/  LDGSTS.E [R207+0x1800], desc[UR16][R58.64], P6 ;  /* 0x018000003acf7fae */ /* 0x000fe2000b121850 */
[----:B------:R-:W-:Y:S02]  /*5ea0*/  LEA.HI.X.SX32 R107, R245, R5, 0x2, P0 ;  /* 0x00000005f56b7211 */ /* 0x000fe400000f16ff */
[-C--:B------:R-:W-:Y:S01]  /*5eb0*/  LEA R100, P4, R249, R136.reuse, 0x2 ;  /* 0x00000088f9647211 */ /* 0x080fe200078810ff */
[----:B------:R-:W-:Y:S01]  /*5ec0*/  LDGSTS.E [R207+0x1c00], desc[UR16][R66.64], P6 ;  /* 0x01c0000042cf7fae */ /* 0x000fe2000b121850 */
[----:B------:R-:W-:-:S02]  /*5ed0*/  LEA R110, P0, R243, R136, 0x2 ;  /* 0x00000088f36e7211 */ /* 0x000fc400078010ff */
[-C--:B------:R-:W-:Y:S01]  /*5ee0*/  LEA.HI.X.SX32 R101, R249, R5.reuse, 0x2, P4 ;  /* 0x00000005f9657211 */ /* 0x080fe200020f16ff */
[----:B------:R-:W-:Y:S01]  /*5ef0*/  LDGSTS.E [R207+0x2000], desc[UR16][R74.64], P6 ;  /* 0x020000004acf7fae */ /* 0x000fe2000b121850 */
[-C--:B------:R-:W-:Y:S02]  /*5f00*/  LEA.HI.X.SX32 R111, R243, R5.reuse, 0x2, P0 ;  /* 0x00000005f36f7211 */ /* 0x080fe400000f16ff */
[CC--:B------:R-:W-:Y:S01]  /*5f10*/  LEA R104, P4, R246.reuse, R136.reuse, 0x2 ;  /* 0x00000088f6687211 */ /* 0x0c0fe200078810ff */
[----:B------:R-:W-:Y:S01]  /*5f20*/  LDGSTS.E [R207+0x2400], desc[UR16][R82.64], P6 ;  /* 0x0240000052cf7fae */ /* 0x000fe2000b121850 */
[C---:B------:R-:W-:Y:S02]  /*5f30*/  LEA R114, P0, R241.reuse, R136, 0x2 ;  /* 0x00000088f1727211 */ /* 0x040fe400078010ff */
[-C--:B------:R-:W-:Y:S01]  /*5f40*/  LEA.HI.X.SX32 R105, R246, R5.reuse, 0x2, P4 ;  /* 0x00000005f6697211 */ /* 0x080fe200020f16ff */
[----:B------:R-:W-:Y:S01]  /*5f50*/  LDGSTS.E [R207+0x2800], desc[UR16][R90.64], P6 ;  /* 0x028000005acf7fae */ /* 0x000fe2000b121850 */
[----:B------:R-:W-:-:S02]  /*5f60*/  LEA.HI.X.SX32 R115, R241, R5, 0x2, P0 ;  /* 0x00000005f1737211 */ /* 0x000fc400000f16ff */
[-C--:B------:R-:W-:Y:S01]  /*5f70*/  LEA R108, P4, R244, R136.reuse, 0x2 ;  /* 0x00000088f46c7211 */ /* 0x080fe200078810ff */
[----:B------:R-:W-:Y:S01]  /*5f80*/  LDGSTS.E [R207+0x2c00], desc[UR16][R98.64], P6 ;  /* 0x02c0000062cf7fae */ /* 0x000fe2000b121850 */
[-C--:B------:R-:W-:Y:S02]  /*5f90*/  LEA R118, P0, R238, R136.reuse, 0x2 ;  /* 0x00000088ee767211 */ /* 0x080fe400078010ff */
[-C--:B------:R-:W-:Y:S01]  /*5fa0*/  LEA.HI.X.SX32 R109, R244, R5.reuse, 0x2, P4 ;  /* 0x00000005f46d7211 */ /* 0x080fe200020f16ff */
[----:B------:R-:W-:Y:S01]  /*5fb0*/  LDGSTS.E [R207+0x3000], desc[UR16][R106.64], P6 ;  /* 0x030000006acf7fae */ /* 0x000fe2000b121850 */
[----:B------:R-:W-:Y:S02]  /*5fc0*/  LEA.HI.X.SX32 R119, R238, R5, 0x2, P0 ;  /* 0x00000005ee777211 */ /* 0x000fe400000f16ff */
[-C--:B------:R-:W-:Y:S01]  /*5fd0*/  LEA R112, P4, R242, R136.reuse, 0x2 ;  /* 0x00000088f2707211 */ /* 0x080fe200078810ff */
[----:B------:R-:W-:Y:S01]  /*5fe0*/  LDGSTS.E [R207+0x3400], desc[UR16][R114.64], P6 ;  /* 0x0340000072cf7fae */ /* 0x000fe2000b121850 */
[----:B------:R-:W-:-:S02]  /*5ff0*/  LEA R122, P0, R236, R136, 0x2 ;  /* 0x00000088ec7a7211 */ /* 0x000fc400078010ff */
[-C--:B------:R-:W-:Y:S02]  /*6000*/  LEA.HI.X.SX32 R113, R242, R5.reuse, 0x2, P4 ;  /* 0x00000005f2717211 */ /* 0x080fe400020f16ff */
[-C--:B------:R-:W-:Y:S02]  /*6010*/  LEA.HI.X.SX32 R123, R236, R5.reuse, 0x2, P0 ;  /* 0x00000005ec7b7211 */ /* 0x080fe400000f16ff */
[CC--:B------:R-:W-:Y:S02]  /*6020*/  LEA R116, P4, R239.reuse, R136.reuse, 0x2 ;  /* 0x00000088ef747211 */ /* 0x0c0fe400078810ff */
[C---:B------:R-:W-:Y:S01]  /*6030*/  LEA R126, P0, R232.reuse, R136, 0x2 ;  /* 0x00000088e87e7211 */ /* 0x040fe200078010ff */
[----:B------:R-:W-:Y:S01]  /*6040*/  LDGSTS.E [R207+0x3800], desc[UR16][R122.64], P6 ;  /* 0x038000007acf7fae */ /* 0x000fe2000b121850 */
[-C--:B------:R-:W-:Y:S02]  /*6050*/  LEA.HI.X.SX32 R117, R239, R5.reuse, 0x2, P4 ;  /* 0x00000005ef757211 */ /* 0x080fe400020f16ff */
[----:B------:R-:W-:-:S02]  /*6060*/  LEA.HI.X.SX32 R127, R232, R5, 0x2, P0 ;  /* 0x00000005e87f7211 */ /* 0x000fc400000f16ff */
[-C--:B------:R-:W-:Y:S02]  /*6070*/  LEA R120, P4, R237, R136.reuse, 0x2 ;  /* 0x00000088ed787211 */ /* 0x080fe400078810ff */
[-C--:B------:R-:W-:Y:S02]  /*6080*/  LEA R130, P0, R229, R136.reuse, 0x2 ;  /* 0x00000088e5827211 */ /* 0x080fe400078010ff */
[-C--:B------:R-:W-:Y:S02]  /*6090*/  LEA.HI.X.SX32 R121, R237, R5.reuse, 0x2, P4 ;  /* 0x00000005ed797211 */ /* 0x080fe400020f16ff */
[----:B------:R-:W-:Y:S02]  /*60a0*/  LEA.HI.X.SX32 R131, R229, R5, 0x2, P0 ;  /* 0x00000005e5837211 */ /* 0x000fe400000f16ff */
[-C--:B------:R-:W-:Y:S02]  /*60b0*/  LEA R124, P4, R233, R136.reuse, 0x2 ;  /* 0x00000088e97c7211 */ /* 0x080fe400078810ff */
[----:B------:R-:W-:Y:S01]  /*60c0*/  LEA R134, P0, R227, R136, 0x2 ;  /* 0x00000088e3867211 */ /* 0x000fe200078010ff */
[----:B------:R-:W-:Y:S01]  /*60d0*/  LDGSTS.E [R207+0x3c00], desc[UR16][R130.64], P6 ;  /* 0x03c0000082cf7fae */ /* 0x000fe2000b121850 */
[----:B--2---:R-:W-:-:S02]  /*60e0*/  LOP3.LUT R0, R206, 0x20, RZ, 0x3c, !PT ;  /* 0x00000020ce007812 */ /* 0x004fc400078e3cff */
[-C--:B------:R-:W-:Y:S02]  /*60f0*/  LEA.HI.X.SX32 R125, R233, R5.reuse, 0x2, P4 ;  /* 0x00000005e97d7211 */ /* 0x080fe400020f16ff */
[-C--:B------:R-:W-:Y:S02]  /*6100*/  LEA.HI.X.SX32 R135, R227, R5.reuse, 0x2, P0 ;  /* 0x00000005e3877211 */ /* 0x080fe400000f16ff */
[-C--:B------:R-:W-:Y:S02]  /*6110*/  LEA R128, P4, R231, R136.reuse, 0x2 ;  /* 0x00000088e7807211 */ /* 0x080fe400078810ff */
[----:B------:R-:W-:Y:S01]  /*6120*/  ISETP.GE.AND P0, PT, R205, UR4, PT ;  /* 0x00000004cd007c0c */ /* 0x000fe2000bf06270 */
[----:B------:R-:W-:Y:S01]  /*6130*/  VIADD R205, R0, UR7 ;  /* 0x0000000700cd7c36 */ /* 0x000fe20008000000 */
[----:B------:R-:W-:Y:S02]  /*6140*/  LEA.HI.X.SX32 R129, R231, R5, 0x2, P4 ;  /* 0x00000005e7817211 */ /* 0x000fe400020f16ff */
[----:B------:R-:W-:-:S02]  /*6150*/  LEA R132, P4, R228, R136, 0x2 ;  /* 0x00000088e4847211 */ /* 0x000fc400078810ff */
[----:B------:R-:W-:Y:S01]  /*6160*/  LDGSTS.E [R205+0x100], desc[UR16][R12.64], P6 ;  /* 0x001000000ccd7fae */ /* 0x000fe2000b121850 */
[----:B------:R-:W-:Y:S02]  /*6170*/  LOP3.LUT R0, R206, 0x40, RZ, 0x3c, !PT ;  /* 0x00000040ce007812 */ /* 0x000fe400078e3cff */
[-C--:B------:R-:W-:Y:S01]  /*6180*/  LEA.HI.X.SX32 R133, R228, R5.reuse, 0x2, P4 ;  /* 0x00000005e4857211 */ /* 0x080fe200020f16ff */
[----:B------:R-:W-:Y:S01]  /*6190*/  LDGSTS.E [R205+0x500], desc[UR16][R20.64], P6 ;  /* 0x0050000014cd7fae */ /* 0x000fe2000b121850 */
[----:B------:R-:W-:Y:S02]  /*61a0*/  LEA R136, P4, R7, R136, 0x2 ;  /* 0x0000008807887211 */ /* 0x000fe400078810ff */
[----:B------:R-:W-:Y:S01]  /*61b0*/  SEL R9, R9, RZ, P5 ;  /* 0x000000ff09097207 */ /* 0x000fe20002800000 */
[----:B------:R-:W-:Y:S01]  /*61c0*/  LDGSTS.E [R205+0x900], desc[UR16][R28.64], P6 ;  /* 0x009000001ccd7fae */ /* 0x000fe2000b121850 */
[----:B------:R-:W-:Y:S02]  /*61d0*/  LEA.HI.X.SX32 R137, R7, R5, 0x2, P4 ;  /* 0x0000000507897211 */ /* 0x000fe400020f16ff */
[----:B------:R-:W-:Y:S01]  /*61e0*/  SEL R5, RZ, 0x4, P0 ;  /* 0x00000004ff057807 */ /* 0x000fe20000000000 */
[----:B------:R-:W-:Y:S01]  /*61f0*/  LDGSTS.E [R205+0xd00], desc[UR16][R36.64], P6 ;  /* 0x00d0000024cd7fae */ /* 0x000fe2000b121850 */
[----:B------:R-:W-:Y:S01]  /*6200*/  ISETP.GE.AND P0, PT, R204, UR4, PT ;  /* 0x00000004cc007c0c */ /* 0x000fe2000bf06270 */
[----:B------:R-:W-:Y:S01]  /*6210*/  VIADD R204, R0, UR7 ;  /* 0x0000000700cc7c36 */ /* 0x000fe20008000000 */
[----:B------:R-:W-:Y:S01]  /*6220*/  ISETP.NE.U32.AND P4, PT, R9, RZ, PT ;  /* 0x000000ff0900720c */ /* 0x000fe20003f85070 */
[----:B------:R-:W-:Y:S01]  /*6230*/  LDGSTS.E [R205+0x1100], desc[UR16][R44.64], P6 ;  /* 0x011000002ccd7fae */ /* 0x000fe2000b121850 */
[----:B------:R-:W-:-:S02]  /*6240*/  SEL R9, R5, RZ, P5 ;  /* 0x000000ff05097207 */ /* 0x000fc40002800000 */
[----:B------:R-:W-:Y:S01]  /*6250*/  LOP3.LUT R0, R206, 0x60, RZ, 0x3c, !PT ;  /* 0x00000060ce007812 */ /* 0x000fe200078e3cff */
[----:B------:R-:W-:Y:S01]  /*6260*/  LDGSTS.E [R205+0x1500], desc[UR16][R52.64], P6 ;  /* 0x0150000034cd7fae */ /* 0x000fe2000b121850 */
[----:B------:R-:W-:Y:S02]  /*6270*/  SEL R5, RZ, 0x4, P0 ;  /* 0x00000004ff057807 */ /* 0x000fe40000000000 */
[----:B------:R-:W-:Y:S01]  /*6280*/  ISETP.NE.U32.AND P0, PT, R9, RZ, PT ;  /* 0x000000ff0900720c */ /* 0x000fe20003f05070 */
[----:B------:R-:W-:Y:S01]  /*6290*/  LDGSTS.E [R205+0x1900], desc[UR16][R60.64], P6 ;  /* 0x019000003ccd7fae */ /* 0x000fe2000b121850 */
[----:B------:R-:W-:Y:S01]  /*62a0*/  VIADD R9, R0, UR7 ;  /* 0x0000000700097c36 */ /* 0x000fe20008000000 */
[----:B-1----:R-:W-:Y:S01]  /*62b0*/  SEL R189, R5, RZ, P5 ;  /* 0x000000ff05bd7207 */ /* 0x002fe20002800000 */
[----:B------:R-:W-:Y:S01]  /*62c0*/  IMAD.SHL.U32 R5, R234, 0x40, RZ ;  /* 0x00000040ea057824 */ /* 0x000fe200078e00ff */
[----:B------:R-:W-:Y:S03]  /*62d0*/  LDGSTS.E [R205+0x1d00], desc[UR16][R68.64], P6 ;  /* 0x01d0000044cd7fae */ /* 0x000fe6000b121850 */
[C---:B------:R-:W-:Y:S01]  /*62e0*/  IMAD.WIDE R202, R5.reuse, 0x4, R202 ;  /* 0x0000000405ca7825 */ /* 0x040fe200078e02ca */
[----:B------:R-:W-:Y:S03]  /*62f0*/  LDGSTS.E [R205+0x2100], desc[UR16][R76.64], P6 ;  /* 0x021000004ccd7fae */ /* 0x000fe6000b121850 */
[C---:B------:R-:W-:Y:S01]  /*6300*/  IMAD.WIDE R166, R5.reuse, 0x4, R166 ;  /* 0x0000000405a67825 */ /* 0x040fe200078e02a6 */
[----:B------:R-:W-:Y:S03]  /*6310*/  LDGSTS.E [R205+0x2500], desc[UR16][R84.64], P6 ;  /* 0x0250000054cd7fae */ /* 0x000fe6000b121850 */
[C---:B------:R-:W-:Y:S01]  /*6320*/  IMAD.WIDE R162, R5.reuse, 0x4, R162 ;  /* 0x0000000405a27825 */ /* 0x040fe200078e02a2 */
[----:B------:R-:W-:Y:S03]  /*6330*/  LDGSTS.E [R205+0x2900], desc[UR16][R92.64], P6 ;  /* 0x029000005ccd7fae */ /* 0x000fe6000b121850 */
[C---:B------:R-:W-:Y:S01]  /*6340*/  IMAD.WIDE R184, R5.reuse, 0x4, R184 ;  /* 0x0000000405b87825 */ /* 0x040fe200078e02b8 */
[----:B------:R-:W-:Y:S03]  /*6350*/  LDGSTS.E [R205+0x2d00], desc[UR16][R100.64], P6 ;  /* 0x02d0000064cd7fae */ /* 0x000fe6000b121850 */
[----:B------:R-:W-:Y:S01]  /*6360*/  IMAD.WIDE R150, R5, 0x4, R150 ;  /* 0x0000000405967825 */ /* 0x000fe200078e0296 */
[----:B------:R-:W-:Y:S04]  /*6370*/  LDGSTS.E [R205+0x3100], desc[UR16][R108.64], P6 ;  /* 0x031000006ccd7fae */ /* 0x000fe8000b121850 */
        /* <DEDUP_REMOVED lines=8> */
[----:B------:R-:W-:Y:S01]  /*6400*/  LDGSTS.E [R204+0x1600], desc[UR16][R54.64], P6 ;  /* 0x0160000036cc7fae */ /* 0x000fe2000b121850 */
[----:B------:R-:W1:Y:S03]  /*6410*/  S2R R0, SR_TID.X ;  /* 0x0000000000007919 */ /* 0x000e660000002100 */
        /* <DEDUP_REMOVED lines=8> */
[----:B-1----:R-:W-:-:S03]  /*64a0*/  SHF.R.U32.HI R0, RZ, 0x6, R0 ;  /* 0x00000006ff007819 */ /* 0x002fc60000011600 */
[----:B------:R-:W-:Y:S01]  /*64b0*/  LDGSTS.E [R204+0x3a00], desc[UR16][R126.64], P6 ;  /* 0x03a000007ecc7fae */ /* 0x000fe2000b121850 */
[----:B------:R-:W-:-:S03]  /*64c0*/  SGXT.U32 R0, R0, 0x1 ;  /* 0x000000010000781a */ /* 0x000fc60000000000 */
[----:B------:R-:W-:Y:S01]  /*64d0*/  LDGSTS.E [R204+0x3e00], desc[UR16][R134.64], P6 ;  /* 0x03e0000086cc7fae */ /* 0x000fe2000b121850 */
[----:B------:R-:W-:-:S03]  /*64e0*/  LOP3.LUT R0, R0, 0x24, RZ, 0xfc, !PT ;  /* 0x0000002400007812 */ /* 0x000fc600078efcff */
        /* <DEDUP_REMOVED lines=16> */
[----:B------:R-:W-:-:S03]  /*65f0*/  ISETP.GE.AND P6, PT, R0, UR4, PT ;  /* 0x0000000400007c0c */ /* 0x000fc6000bfc6270 */
[----:B------:R-:W0:Y:S01]  /*6600*/  LDGDEPBAR ;  /* 0x00000000000079af */ /* 0x000e220000000000 */
[----:B------:R-:W-:Y:S02]  /*6610*/  SEL R0, RZ, 0x4, P6 ;  /* 0x00000004ff007807 */ /* 0x000fe40003000000 */
[----:B------:R-:W-:Y:S01]  /*6620*/  ISETP.GE.AND P6, PT, R209, UR4, PT ;  /* 0x00000004d1007c0c */ /* 0x000fe2000bfc6270 */
[----:B------:R-:W-:Y:S03]  /*6630*/  BAR.SYNC.DEFER_BLOCKING 0x0 ;  /* 0x0000000000007b1d */ /* 0x000fe60000010000 */
[----:B------:R-:W-:Y:S02]  /*6640*/  SEL R209, RZ, 0x4, P6 ;  /* 0x00000004ffd17807 */ /* 0x000fe40003000000 */
[----:B------:R-:W-:-:S04]  /*6650*/  ISETP.GE.AND P6, PT, R211, UR4, PT ;  /* 0x00000004d3007c0c */ /* 0x000fc8000bfc6270 */
[----:B------:R-:W-:Y:S01]  /*6660*/  SEL R211, RZ, 0x4, P6 ;  /* 0x00000004ffd37807 */ /* 0x000fe20003000000 */
[----:B------:R-:W-:Y:S01]  /*6670*/  @!PT LDS RZ, [RZ] ;  /* 0x00000000fffff984 */ /* 0x000fe20000000800 */
[----:B------:R-:W-:Y:S01]  /*6680*/  @!PT LDS RZ, [RZ] ;  /* 0x00000000fffff984 */ /* 0x000fe20000000800 */
[----:B------:R-:W-:Y:S01]  /*6690*/  @!PT LDS RZ, [RZ] ;  /* 0x00000000fffff984 */ /* 0x000fe20000000800 */
[----:B------:R1:W-:Y:S04]  /*66a0*/  LDGSTS.E [R240+0x1c000], desc[UR16][R202.64], P2 ;  /* 0x1c000000caf07fae */ /* 0x0003e80009121850 */
[----:B------:R2:W-:Y:S04]  /*66b0*/  LDGSTS.E [R240+0x1c008], desc[UR16][R166.64], P1 ;  /* 0x1c008000a6f07fae */ /* 0x0005e80008921850 */
[----:B------:R3:W-:Y:S01]  /*66c0*/  LDGSTS.E [R240+0x1e000], desc[UR16][R162.64], P3 ;  /* 0x1e000000a2f07fae */ /* 0x0007e20009921850 */
[----:B-1----:R-:W-:Y:S01]  /*66d0*/  SEL R202, R0, RZ, P5 ;  /* 0x000000ff00ca7207 */ /* 0x002fe20002800000 */
[----:B------:R-:W1:Y:S03]  /*66e0*/  S2R R203, SR_TID.X ;  /* 0x0000000000cb7919 */ /* 0x000e660000002100 */
[----:B------:R-:W-:Y:S01]  /*66f0*/  ISETP.NE.U32.AND P2, PT, R202, RZ, PT ;  /* 0x000000ffca00720c */ /* 0x000fe20003f45070 */
[----:B------:R-:W4:Y:S01]  /*6700*/  S2R R0, SR_TID.X ;  /* 0x0000000000007919 */ /* 0x000f220000002100 */
[----:B--2---:R-:W2:Y:S01]  /*6710*/  S2R R167, SR_TID.X ;  /* 0x0000000000a77919 */ /* 0x004ea20000002100 */
[----:B------:R3:W-:Y:S01]  /*6720*/  LDGSTS.E [R240+0x1e008], desc[UR16][R184.64], P4 ;  /* 0x1e008000b8f07fae */ /* 0x0007e2000a121850 */
[----:B------:R-:W-:-:S03]  /*6730*/  IMAD.WIDE R200, R5, 0x4, R200 ;  /* 0x0000000405c87825 */ /* 0x000fc600078e02c8 */
[----:B------:R3:W-:Y:S01]  /*6740*/  LDGSTS.E [R230+0x1c000], desc[UR16][R150.64], P0 ;  /* 0x1c00000096e67fae */ /* 0x0007e20008121850 */
[----:B-1----:R-:W-:Y:S02]  /*6750*/  SHF.R.U32.HI R203, RZ, 0x6, R203 ;  /* 0x00000006ffcb7819 */ /* 0x002fe400000116cb */
[----:B----4-:R-:W-:Y:S02]  /*6760*/  SHF.R.U32.HI R0, RZ, 0x6, R0 ;  /* 0x00000006ff007819 */ /* 0x010fe40000011600 */
[----:B------:R-:W-:Y:S02]  /*6770*/  SGXT.U32 R203, R203, 0x1 ;  /* 0x00000001cbcb781a */ /* 0x000fe40000000000 */
[----:B------:R-:W-:Y:S02]  /*6780*/  SGXT.U32 R0, R0, 0x1 ;  /* 0x000000010000781a */ /* 0x000fe40000000000 */
[----:B--2---:R-:W-:Y:S02]  /*6790*/  SHF.R.U32.HI R167, RZ, 0x6, R167 ;  /* 0x00000006ffa77819 */ /* 0x004fe400000116a7 */
[----:B------:R-:W-:-:S02]  /*67a0*/  LOP3.LUT R0, R0, 0x26, RZ, 0xfc, !PT ;  /* 0x0000002600007812 */ /* 0x000fc400078efcff */
[----:B------:R-:W-:Y:S02]  /*67b0*/  SGXT.U32 R167, R167, 0x1 ;  /* 0x00000001a7a7781a */ /* 0x000fe40000000000 */
[----:B------:R-:W-:Y:S02]  /*67c0*/  ISETP.GE.AND P6, PT, R0, UR4, PT ;  /* 0x0000000400007c0c */ /* 0x000fe4000bfc6270 */
[----:B------:R-:W1:Y:S01]  /*67d0*/  S2R R0, SR_TID.X ;  /* 0x0000000000007919 */ /* 0x000e620000002100 */
[----:B------:R-:W-:Y:S02]  /*67e0*/  LOP3.LUT R167, R167, 0xa, RZ, 0xfc, !PT ;  /* 0x0000000aa7a77812 */ /* 0x000fe400078efcff */
[----:B------:R-:W-:Y:S02]  /*67f0*/  SEL R202, RZ, 0x4, P6 ;  /* 0x00000004ffca7807 */ /* 0x000fe40003000000 */
[----:B------:R-:W-:Y:S02]  /*6800*/  ISETP.GE.AND P6, PT, R210, UR4, PT ;  /* 0x00000004d2007c0c */ /* 0x000fe4000bfc6270 */
[----:B------:R-:W-:-:S02]  /*6810*/  SEL R166, R202, RZ, P5 ;  /* 0x000000ffcaa67207 */ /* 0x000fc40002800000 */
[----:B------:R-:W-:Y:S02]  /*6820*/  SEL R210, RZ, 0x4, P6 ;  /* 0x00000004ffd27807 */ /* 0x000fe40003000000 */
[----:B------:R-:W-:Y:S02]  /*6830*/  ISETP.GE.AND P6, PT, R155, UR4, PT ;  /* 0x000000049b007c0c */ /* 0x000fe4000bfc6270 */
[----:B------:R-:W-:Y:S02]  /*6840*/  ISETP.NE.U32.AND P1, PT, R166, RZ, PT ;  /* 0x000000ffa600720c */ /* 0x000fe40003f25070 */
[----:B------:R-:W-:Y:S02]  /*6850*/  SEL R155, RZ, 0x4, P6 ;  /* 0x00000004ff9b7807 */ /* 0x000fe40003000000 */
[----:B------:R-:W-:Y:S02]  /*6860*/  ISETP.GE.AND P6, PT, R154, UR4, PT ;  /* 0x000000049a007c0c */ /* 0x000fe4000bfc6270 */
[----:B------:R-:W-:-:S02]  /*6870*/  LOP3.LUT R203, R203, 0x28, RZ, 0xfc, !PT ;  /* 0x00000028cbcb7812 */ /* 0x000fc400078efcff */
[----:B------:R-:W-:Y:S02]  /*6880*/  SEL R166, RZ, 0x4, P6 ;  /* 0x00000004ffa67807 */ /* 0x000fe40003000000 */
[----:B------:R-:W-:Y:S02]  /*6890*/  ISETP.NE.U32.AND P6, PT, R189, RZ, PT ;  /* 0x000000ffbd00720c */ /* 0x000fe40003fc5070 */
[----:B------:R-:W2:Y:S01]  /*68a0*/  LDL.LU R189, [R1+0x1dc] ;  /* 0x0001dc0001bd7983 */ /* 0x000ea20000300800 */
[----:B------:R-:W-:Y:S02]  /*68b0*/  SEL R154, R166, RZ, P5 ;  /* 0x000000ffa69a7207 */ /* 0x000fe40002800000 */
[----:B-1----:R-:W-:-:S04]  /*68c0*/  LOP3.LUT R0, R0, 0x3f, RZ, 0xc0, !PT ;  /* 0x0000003f00007812 */ /* 0x002fc800078ec0ff */
[----:B------:R-:W-:Y:S01]  /*68d0*/  ISETP.GE.AND P3, PT, R0, UR4, PT ;  /* 0x0000000400007c0c */ /* 0x000fe2000bf66270 */
[----:B------:R-:W1:Y:S03]  /*68e0*/  S2R R202, SR_TID.X ;  /* 0x0000000000ca7919 */ /* 0x000e660000002100 */
[----:B------:R-:W-:Y:S01]  /*68f0*/  SEL R0, RZ, 0x4, P3 ;  /* 0x00000004ff007807 */ /* 0x000fe20001800000 */
[----:B------:R4:W-:Y:S01]  /*6900*/  LDGSTS.E [R230+0x1c008], desc[UR16][R200.64], P6 ;  /* 0x1c008000c8e67fae */ /* 0x0009e2000b121850 */
[----:B------:R-:W-:Y:S02]  /*6910*/  ISETP.GE.AND P3, PT, R167, UR4, PT ;  /* 0x00000004a7007c0c */ /* 0x000fe4000bf66270 */
[----:B------:R-:W4:Y:S02]  /*6920*/  S2R R167, SR_TID.X ;  /* 0x0000000000a77919 */ /* 0x000f240000002100 */
[----:B---3--:R-:W-:-:S02]  /*6930*/  SEL R162, RZ, 0x4, P3 ;  /* 0x00000004ffa27807 */ /* 0x008fc40001800000 */
[----:B------:R-:W-:Y:S02]  /*6940*/  ISETP.GE.AND P3, PT, R203, UR4, PT ;  /* 0x00000004cb007c0c */ /* 0x000fe4000bf66270 */
[----:B------:R-:W3:Y:S02]  /*6950*/  S2R R203, SR_TID.X ;  /* 0x0000000000cb7919 */ /* 0x000ee40000002100 */
[----:B------:R-:W-:Y:S02]  /*6960*/  SEL R163, RZ, 0x4, P3 ;  /* 0x00000004ffa37807 */ /* 0x000fe40001800000 */
[----:B------:R-:W-:Y:S02]  /*6970*/  ISETP.GE.AND P3, PT, R2, UR4, PT ;  /* 0x0000000402007c0c */ /* 0x000fe4000bf66270 */
[----:B------:R-:W-:Y:S02]  /*6980*/  SEL R2, R162, RZ, P5 ;  /* 0x000000ffa2027207 */ /* 0x000fe40002800000 */
[----:B------:R-:W-:Y:S01]  /*6990*/  SEL R166, RZ, 0x4, P3 ;  /* 0x00000004ffa67807 */ /* 0x000fe20001800000 */
[----:B------:R-:W1:Y:S01]  /*69a0*/  S2R R185, SR_TID.X ;  /* 0x0000000000b97919 */ /* 0x000e620000002100 */
[----:B------:R-:W-:Y:S01]  /*69b0*/  SEL R150, R163, RZ, P5 ;  /* 0x000000ffa3967207 */ /* 0x000fe20002800000 */
[----:B------:R-:W1:Y:S03]  /*69c0*/  S2R R151, SR_TID.X ;  /* 0x0000000000977919 */ /* 0x000e660000002100 */
[----:B------:R-:W-:-:S02]  /*69d0*/  ISETP.NE.U32.AND P0, PT, R150, RZ, PT ;  /* 0x000000ff9600720c */ /* 0x000fc40003f05070 */
[----:B----4-:R-:W-:-:S04]  /*69e0*/  SHF.R.U32.HI R167, RZ, 0x6, R167 ;  /* 0x00000006ffa77819 */ /* 0x010fc800000116a7 */
[----:B------:R-:W-:Y:S02]  /*69f0*/  SGXT.U32 R167, R167, 0x1 ;  /* 0x00000001a7a7781a */ /* 0x000fe40000000000 */
[----:B---3--:R-:W-:Y:S02]  /*6a00*/  SHF.R.U32.HI R203, RZ, 0x6, R203 ;  /* 0x00000006ffcb7819 */ /* 0x008fe400000116cb */
[----:B------:R-:W-:Y:S02]  /*6a10*/  LOP3.LUT R167, R167, 0x30, RZ, 0xfc, !PT ;  /* 0x00000030a7a77812 */ /* 0x000fe400078efcff */
[----:B------:R-:W-:-:S04]  /*6a20*/  SGXT.U32 R203, R203, 0x1 ;  /* 0x00000001cbcb781a */ /* 0x000fc80000000000 */
[----:B------:R-:W-:-:S04]  /*6a30*/  LOP3.LUT R203, R203, 0xc, RZ, 0xfc, !PT ;  /* 0x0000000ccbcb7812 */ /* 0x000fc800078efcff */
[----:B------:R-:W-:Y:S02]  /*6a40*/  ISETP.GE.AND P3, PT, R203, UR4, PT ;  /* 0x00000004cb007c0c */ /* 0x000fe4000bf66270 */
[----:B------:R-:W3:Y:S02]  /*6a50*/  S2R R203, SR_TID.X ;  /* 0x0000000000cb7919 */ /* 0x000ee40000002100 */
[----:B------:R-:W-:Y:S02]  /*6a60*/  SEL R162, RZ, 0x4, P3 ;  /* 0x00000004ffa27807 */ /* 0x000fe40001800000 */
[----:B------:R-:W-:-:S04]  /*6a70*/  ISETP.GE.AND P3, PT, R212, UR4, PT ;  /* 0x00000004d4007c0c */ /* 0x000fc8000bf66270 */
[----:B------:R-:W-:Y:S02]  /*6a80*/  SEL R212, RZ, 0x4, P3 ;  /* 0x00000004ffd47807 */ /* 0x000fe40001800000 */
[----:B------:R-:W-:-:S04]  /*6a90*/  ISETP.GE.AND P3, PT, R213, UR4, PT ;  /* 0x00000004d5007c0c */ /* 0x000fc8000bf66270 */
[----:B------:R-:W-:Y:S02]  /*6aa0*/  SEL R213, RZ, 0x4, P3 ;  /* 0x00000004ffd57807 */ /* 0x000fe40001800000 */
[----:B---3--:R-:W-:-:S04]  /*6ab0*/  SHF.R.U32.HI R203, RZ, 0x6, R203 ;  /* 0x00000006ffcb7819 */ /* 0x008fc800000116cb */
[----:B------:R-:W-:-:S04]  /*6ac0*/  SGXT.U32 R203, R203, 0x1 ;  /* 0x00000001cbcb781a */ /* 0x000fc80000000000 */
[----:B------:R-:W-:-:S04]  /*6ad0*/  LOP3.LUT R203, R203, 0x12, RZ, 0xfc, !PT ;  /* 0x00000012cbcb7812 */ /* 0x000fc800078efcff */
[----:B------:R-:W-:-:S04]  /*6ae0*/  ISETP.GE.AND P3, PT, R203, UR4, PT ;  /* 0x00000004cb007c0c */ /* 0x000fc8000bf66270 */
[----:B------:R-:W-:Y:S02]  /*6af0*/  SEL R203, RZ, 0x4, P3 ;  /* 0x00000004ffcb7807 */ /* 0x000fe40001800000 */
[----:B------:R-:W-:Y:S02]  /*6b00*/  ISETP.GE.AND P3, PT, R167, UR4, PT ;  /* 0x00000004a7007c0c */ /* 0x000fe4000bf66270 */
[----:B------:R-:W3:Y:S02]  /*6b10*/  S2R R167, SR_TID.X ;  /* 0x0000000000a77919 */ /* 0x000ee40000002100 */
[----:B------:R-:W-:Y:S02]  /*6b20*/  SEL R240, RZ, 0x4, P3 ;  /* 0x00000004fff07807 */ /* 0x000fe40001800000 */
[----:B------:R-:W-:-:S04]  /*6b30*/  ISETP.GE.AND P3, PT, R214, UR4, PT ;  /* 0x00000004d6007c0c */ /* 0x000fc8000bf66270 */
[----:B------:R-:W-:Y:S02]  /*6b40*/  SEL R214, RZ, 0x4, P3 ;  /* 0x00000004ffd67807 */ /* 0x000fe40001800000 */
[----:B---3--:R-:W-:-:S04]  /*6b50*/  SHF.R.U32.HI R167, RZ, 0x6, R167 ;  /* 0x00000006ffa77819 */ /* 0x008fc800000116a7 */
[----:B------:R-:W-:-:S04]  /*6b60*/  SGXT.U32 R167, R167, 0x1 ;  /* 0x00000001a7a7781a */ /* 0x000fc80000000000 */
[----:B------:R-:W-:-:S04]  /*6b70*/  LOP3.LUT R167, R167, 0x14, RZ, 0xfc, !PT ;  /* 0x00000014a7a77812 */ /* 0x000fc800078efcff */
[----:B------:R-:W-:Y:S02]  /*6b80*/  ISETP.GE.AND P3, PT, R167, UR4, PT ;  /* 0x00000004a7007c0c */ /* 0x000fe4000bf66270 */
[----:B------:R-:W3:Y:S01]  /*6b90*/  S2R R167, SR_TID.X ;  /* 0x0000000000a77919 */ /* 0x000ee20000002100 */
[----:B-1----:R-:W-:-:S04]  /*6ba0*/  SHF.R.U32.HI R202, RZ, 0x6, R202 ;  /* 0x00000006ffca7819 */ /* 0x002fc800000116ca */
[----:B------:R-:W-:-:S04]  /*6bb0*/  SGXT.U32 R202, R202, 0x1 ;  /* 0x00000001caca781a */ /* 0x000fc80000000000 */
[----:B------:R-:W-:Y:S02]  /*6bc0*/  LOP3.LUT R202, R202, 0x16, RZ, 0xfc, !PT ;  /* 0x00000016caca7812 */ /* 0x000fe400078efcff */
[----:B------:R-:W-:Y:S02]  /*6bd0*/  SEL R200, RZ, 0x4, P3 ;  /* 0x00000004ffc87807 */ /* 0x000fe40001800000 */
[----:B------:R-:W-:-:S04]  /*6be0*/  ISETP.GE.AND P3, PT, R202, UR4, PT ;  /* 0x00000004ca007c0c */ /* 0x000fc8000bf66270 */
[----:B------:R-:W-:Y:S02]  /*6bf0*/  SEL R201, RZ, 0x4, P3 ;  /* 0x00000004ffc97807 */ /* 0x000fe40001800000 */
[----:B---3--:R-:W-:-:S04]  /*6c00*/  SHF.R.U32.HI R167, RZ, 0x6, R167 ;  /* 0x00000006ffa77819 */ /* 0x008fc800000116a7 */
[----:B------:R-:W-:-:S04]  /*6c10*/  SGXT.U32 R167, R167, 0x1 ;  /* 0x00000001a7a7781a */ /* 0x000fc80000000000 */
[----:B------:R-:W-:-:S04]  /*6c20*/  LOP3.LUT R167, R167, 0x34, RZ, 0xfc, !PT ;  /* 0x00000034a7a77812 */ /* 0x000fc800078efcff */
[----:B------:R-:W-:Y:S02]  /*6c30*/  ISETP.GE.AND P3, PT, R167, UR4, PT ;  /* 0x00000004a7007c0c */ /* 0x000fe4000bf66270 */
[----:B------:R-:W1:Y:S01]  /*6c40*/  S2R R167, SR_TID.X ;  /* 0x0000000000a77919 */ /* 0x000e620000002100 */
[----:B------:R-:W-:-:S04]  /*6c50*/  SHF.R.U32.HI R185, RZ, 0x6, R185 ;  /* 0x00000006ffb97819 */ /* 0x000fc800000116b9 */
[----:B------:R-:W-:Y:S02]  /*6c60*/  SGXT.U32 R185, R185, 0x1 ;  /* 0x00000001b9b9781a */ /* 0x000fe40000000000 */
[----:B------:R-:W-:Y:S02]  /*6c70*/  SHF.R.U32.HI R151, RZ, 0x6, R151 ;  /* 0x00000006ff977819 */ /* 0x000fe40000011697 */
[----:B------:R-:W-:Y:S01]  /*6c80*/  LOP3.LUT R185, R185, 0x36, RZ, 0xfc, !PT ;  /* 0x00000036b9b97812 */ /* 0x000fe200078efcff */
[----:B------:R-:W3:Y:S01]  /*6c90*/  S2R R184, SR_TID.X ;  /* 0x0000000000b87919 */ /* 0x000ee20000002100 */
[----:B------:R-:W-:Y:S01]  /*6ca0*/  SGXT.U32 R151, R151, 0x1 ;  /* 0x000000019797781a */ /* 0x000fe20000000000 */
[----:B------:R-:W-:Y:S01]  /*6cb0*/  IMAD.WIDE R176, R5, 0x4, R176 ;  /* 0x0000000405b07825 */ /* 0x000fe200078e02b0 */
[----:B------:R-:W-:Y:S02]  /*6cc0*/  SEL R150, R166, RZ, P5 ;  /* 0x000000ffa6967207 */ /* 0x000fe40002800000 */
[----:B------:R-:W-:Y:S01]  /*6cd0*/  LOP3.LUT R151, R151, 0x3a, RZ, 0xfc, !PT ;  /* 0x0000003a97977812 */ /* 0x000fe200078efcff */
[----:B------:R-:W4:Y:S01]  /*6ce0*/  S2R R166, SR_TID.X ;  /* 0x0000000000a67919 */ /* 0x000f220000002100 */
[----:B-1----:R-:W-:-:S04]  /*6cf0*/  SHF.R.U32.HI R167, RZ, 0x6, R167 ;  /* 0x00000006ffa77819 */ /* 0x002fc800000116a7 */
[----:B------:R-:W-:-:S04]  /*6d00*/  SGXT.U32 R167, R167, 0x1 ;  /* 0x00000001a7a7781a */ /* 0x000fc80000000000 */
[----:B------:R-:W-:Y:S02]  /*6d10*/  LOP3.LUT R167, R167, 0x18, RZ, 0xfc, !PT ;  /* 0x00000018a7a77812 */ /* 0x000fe400078efcff */
[----:B---3--:R-:W-:Y:S01]  /*6d20*/  SHF.R.U32.HI R184, RZ, 0x6, R184 ;  /* 0x00000006ffb87819 */ /* 0x008fe200000116b8 */
[----:B--2---:R-:W-:-:S05]  /*6d30*/  IMAD.WIDE R188, R5, 0x4, R188 ;  /* 0x0000000405bc7825 */ /* 0x004fca00078e02bc */
[----:B------:R1:W-:Y:S01]  /*6d40*/  LDGSTS.E [R230+0x1e000], desc[UR16][R188.64], P2 ;  /* 0x1e000000bce67fae */ /* 0x0003e20009121850 */
[----:B------:R-:W-:-:S03]  /*6d50*/  ISETP.GE.AND P2, PT, R185, UR4, PT ;  /* 0x00000004b9007c0c */ /* 0x000fc6000bf46270 */
[----:B------:R2:W-:Y:S01]  /*6d60*/  LDGSTS.E [R230+0x1e008], desc[UR16][R176.64], P1 ;  /* 0x1e008000b0e67fae */ /* 0x0005e20008921850 */
[----:B------:R-:W-:Y:S02]  /*6d70*/  ISETP.GE.AND P1, PT, R151, UR4, PT ;  /* 0x0000000497007c0c */ /* 0x000fe4000bf26270 */
[----:B-1----:R-:W-:Y:S02]  /*6d80*/  SEL R188, RZ, 0x4, P2 ;  /* 0x00000004ffbc7807 */ /* 0x002fe40001000000 */
[----:B------:R-:W-:Y:S02]  /*6d90*/  ISETP.GE.AND P2, PT, R167, UR4, PT ;  /* 0x00000004a7007c0c */ /* 0x000fe4000bf46270 */
[----:B------:R-:W1:Y:S01]  /*6da0*/  S2R R167, SR_TID.X ;  /* 0x0000000000a77919 */ /* 0x000e620000002100 */
[----:B------:R-:W3:Y:S01]  /*6db0*/  S2R R151, SR_TID.X ;  /* 0x0000000000977919 */ /* 0x000ee20000002100 */
[----:B------:R-:W-:Y:S02]  /*6dc0*/  SGXT.U32 R184, R184, 0x1 ;  /* 0x00000001b8b8781a */ /* 0x000fe40000000000 */
[----:B----4-:R-:W-:-:S02]  /*6dd0*/  SHF.R.U32.HI R166, RZ, 0x6, R166 ;  /* 0x00000006ffa67819 */ /* 0x010fc400000116a6 */
[----:B------:R-:W-:Y:S02]  /*6de0*/  LOP3.LUT R184, R184, 0x1a, RZ, 0xfc, !PT ;  /* 0x0000001ab8b87812 */ /* 0x000fe400078efcff */
[----:B------:R-:W-:Y:S02]  /*6df0*/  SGXT.U32 R166, R166, 0x1 ;  /* 0x00000001a6a6781a */ /* 0x000fe40000000000 */
[----:B------:R-:W-:Y:S02]  /*6e00*/  SEL R185, RZ, 0x4, P2 ;  /* 0x00000004ffb97807 */ /* 0x000fe40001000000 */
[----:B------:R-:W-:Y:S02]  /*6e10*/  ISETP.GE.AND P2, PT, R184, UR4, PT ;  /* 0x00000004b8007c0c */ /* 0x000fe4000bf46270 */
[----:B------:R-:W-:Y:S02]  /*6e20*/  LOP3.LUT R166, R166, 0x1c, RZ, 0xfc, !PT ;  /* 0x0000001ca6a67812 */ /* 0x000fe400078efcff */
[----:B------:R-:W-:-:S02]  /*6e30*/  SEL R184, RZ, 0x4, P2 ;  /* 0x00000004ffb87807 */ /* 0x000fc40001000000 */
[----:B-1----:R-:W-:-:S04]  /*6e40*/  SHF.R.U32.HI R167, RZ, 0x6, R167 ;  /* 0x00000006ffa77819 */ /* 0x002fc800000116a7 */
[----:B------:R-:W-:Y:S02]  /*6e50*/  SGXT.U32 R167, R167, 0x1 ;  /* 0x00000001a7a7781a */ /* 0x000fe40000000000 */
[----:B---3--:R-:W-:Y:S02]  /*6e60*/  SHF.R.U32.HI R151, RZ, 0x6, R151 ;  /* 0x00000006ff977819 */ /* 0x008fe40000011697 */
[----:B------:R-:W-:Y:S02]  /*6e70*/  LOP3.LUT R167, R167, 0x38, RZ, 0xfc, !PT ;  /* 0x00000038a7a77812 */ /* 0x000fe400078efcff */
[----:B------:R-:W-:Y:S02]  /*6e80*/  SGXT.U32 R151, R151, 0x1 ;  /* 0x000000019797781a */ /* 0x000fe40000000000 */
[----:B------:R-:W-:Y:S02]  /*6e90*/  ISETP.NE.U32.AND P4, PT, R150, RZ, PT ;  /* 0x000000ff9600720c */ /* 0x000fe40003f85070 */
[----:B------:R-:W-:-:S02]  /*6ea0*/  SEL R162, R162, RZ, P5 ;  /* 0x000000ffa2a27207 */ /* 0x000fc40002800000 */
[----:B------:R-:W-:Y:S02]  /*6eb0*/  ISETP.GE.AND P2, PT, R167, UR4, PT ;  /* 0x00000004a7007c0c */ /* 0x000fe4000bf46270 */
[----:B------:R-:W-:Y:S02]  /*6ec0*/  SEL R150, R209, RZ, P5 ;  /* 0x000000ffd1967207 */ /* 0x000fe40002800000 */
[----:B------:R-:W-:Y:S01]  /*6ed0*/  ISETP.GE.AND P6, PT, R166, UR4, PT ;  /* 0x00000004a6007c0c */ /* 0x000fe2000bfc6270 */
[----:B------:R-:W5:Y:S01]  /*6ee0*/  LDL.LU R209, [R1+0x1d8] ;  /* 0x0001d80001d17983 */ /* 0x000f620000300800 */
[----:B------:R-:W-:Y:S02]  /*6ef0*/  LOP3.LUT R151, R151, 0x3c, RZ, 0xfc, !PT ;  /* 0x0000003c97977812 */ /* 0x000fe400078efcff */
[----:B------:R-:W-:Y:S02]  /*6f00*/  SEL R202, RZ, 0x4, P3 ;  /* 0x00000004ffca7807 */ /* 0x000fe40001800000 */
[----:B------:R-:W-:-:S02]  /*6f10*/  ISETP.NE.U32.AND P3, PT, R162, RZ, PT ;  /* 0x000000ffa200720c */ /* 0x000fc40003f65070 */
[----:B------:R-:W-:Y:S02]  /*6f20*/  SEL R167, RZ, 0x4, P2 ;  /* 0x00000004ffa77807 */ /* 0x000fe40001000000 */
[----:B------:R-:W-:Y:S02]  /*6f30*/  ISETP.NE.U32.AND P2, PT, R150, RZ, PT ;  /* 0x000000ff9600720c */ /* 0x000fe40003f45070 */
[----:B------:R-:W-:Y:S02]  /*6f40*/  SEL R162, RZ, 0x4, P6 ;  /* 0x00000004ffa27807 */ /* 0x000fe40003000000 */
[----:B------:R-:W-:Y:S02]  /*6f50*/  SEL R150, R212, RZ, P5 ;  /* 0x000000ffd4967207 */ /* 0x000fe40002800000 */
[----:B------:R-:W-:Y:S01]  /*6f60*/  ISETP.GE.AND P6, PT, R151, UR4, PT ;  /* 0x0000000497007c0c */ /* 0x000fe2000bfc6270 */
[----:B------:R-:W5:Y:S01]  /*6f70*/  LDL.LU R212, [R1+0x1d4] ;  /* 0x0001d40001d47983 */ /* 0x000f620000300800 */
[----:B------:R-:W-:-:S02]  /*6f80*/  SEL R163, RZ, 0x4, P1 ;  /* 0x00000004ffa37807 */ /* 0x000fc40000800000 */
[----:B------:R-:W-:Y:S02]  /*6f90*/  ISETP.NE.U32.AND P1, PT, R150, RZ, PT ;  /* 0x000000ff9600720c */ /* 0x000fe40003f25070 */
[----:B------:R-:W-:Y:S02]  /*6fa0*/  SEL R151, RZ, 0x4, P6 ;  /* 0x00000004ff977807 */ /* 0x000fe40003000000 */
[----:B------:R-:W-:Y:S02]  /*6fb0*/  SEL R150, R211, RZ, P5 ;  /* 0x000000ffd3967207 */ /* 0x000fe40002800000 */
[----:B------:R-:W5:Y:S01]  /*6fc0*/  LDL.LU R211, [R1+0x1d0] ;  /* 0x0001d00001d37983 */ /* 0x000f620000300800 */
[----:B--2---:R-:W-:Y:S02]  /*6fd0*/  SEL R230, R210, RZ, P5 ;  /* 0x000000ffd2e67207 */ /* 0x004fe40002800000 */
[----:B------:R-:W-:Y:S01]  /*6fe0*/  SEL R166, R213, RZ, P5 ;  /* 0x000000ffd5a67207 */ /* 0x000fe20002800000 */
[----:B------:R-:W5:Y:S01]  /*6ff0*/  LDL.LU R210, [R1+0x1cc] ;  /* 0x0001cc0001d27983 */ /* 0x000f620000300800 */
[----:B------:R-:W-:-:S02]  /*7000*/  SEL R155, R155, RZ, P5 ;  /* 0x000000ff9b9b7207 */ /* 0x000fc40002800000 */
[----:B------:R-:W-:Y:S01]  /*7010*/  SEL R0, R0, RZ, P5 ;  /* 0x000000ff00007207 */ /* 0x000fe20002800000 */
[----:B------:R-:W5:Y:S01]  /*7020*/  LDL.LU R213, [R1+0x1c8] ;  /* 0x0001c80001d57983 */ /* 0x000f620000300800 */
[----:B------:R-:W-:Y:S02]  /*7030*/  SEL R176, R203, RZ, P5 ;  /* 0x000000ffcbb07207 */ /* 0x000fe40002800000 */
[----:B------:R-:W-:Y:S02]  /*7040*/  SEL R177, R240, RZ, P5 ;  /* 0x000000fff0b17207 */ /* 0x000fe40002800000 */
[----:B------:R-:W-:Y:S02]  /*7050*/  SEL R189, R214, RZ, P5 ;  /* 0x000000ffd6bd7207 */ /* 0x000fe40002800000 */
[----:B------:R-:W-:Y:S01]  /*7060*/  SEL R200, R200, RZ, P5 ;  /* 0x000000ffc8c87207 */ /* 0x000fe20002800000 */
[----:B------:R-:W5:Y:S01]  /*7070*/  LDL.LU R214, [R1+0x1c4] ;  /* 0x0001c40001d67983 */ /* 0x000f620000300800 */
[----:B------:R-:W-:-:S02]  /*7080*/  SEL R201, R201, RZ, P5 ;  /* 0x000000ffc9c97207 */ /* 0x000fc40002800000 */
[----:B------:R-:W-:Y:S02]  /*7090*/  SEL R202, R202, RZ, P5 ;  /* 0x000000ffcaca7207 */ /* 0x000fe40002800000 */
[----:B------:R-:W-:Y:S02]  /*70a0*/  SEL R188, R188, RZ, P5 ;  /* 0x000000ffbcbc7207 */ /* 0x000fe40002800000 */
[----:B------:R-:W-:Y:S02]  /*70b0*/  SEL R185, R185, RZ, P5 ;  /* 0x000000ffb9b97207 */ /* 0x000fe40002800000 */
[----:B------:R-:W-:Y:S02]  /*70c0*/  SEL R184, R184, RZ, P5 ;  /* 0x000000ffb8b87207 */ /* 0x000fe40002800000 */
[----:B------:R-:W-:Y:S02]  /*70d0*/  SEL R167, R167, RZ, P5 ;  /* 0x000000ffa7a77207 */ /* 0x000fe40002800000 */
[----:B------:R-:W-:-:S02]  /*70e0*/  SEL R163, R163, RZ, P5 ;  /* 0x000000ffa3a37207 */ /* 0x000fc40002800000 */
[----:B------:R-:W-:Y:S02]  /*70f0*/  SEL R162, R162, RZ, P5 ;  /* 0x000000ffa2a27207 */ /* 0x000fe40002800000 */
[----:B------:R-:W-:Y:S02]  /*7100*/  SEL R151, R151, RZ, P5 ;  /* 0x000000ff97977207 */ /* 0x000fe40002800000 */
[----:B------:R-:W-:Y:S02]  /*7110*/  ISETP.NE.U32.AND P5, PT, R154, RZ, PT ;  /* 0x000000ff9a00720c */ /* 0x000fe40003fa5070 */
[----:B------:R-:W2:Y:S01]  /*7120*/  LDL.LU R154, [R1+0x1c0] ;  /* 0x0001c000019a7983 */ /* 0x000ea20000300800 */
[----:B------:R-:W-:-:S03]  /*7130*/  ISETP.NE.U32.AND P6, PT, R2, RZ, PT ;  /* 0x000000ff0200720c */ /* 0x000fc60003fc5070 */
[----:B------:R-:W3:Y:S04]  /*7140*/  LDL.LU R2, [R1+0x1bc] ;  /* 0x0001bc0001027983 */ /* 0x000ee80000300800 */
[----:B------:R-:W2:Y:S01]  /*7150*/  LDL R240, [R1+0xb4] ;  /* 0x0000b40001f07983 */ /* 0x000ea20000100800 */
[----:B------:R-:W-:-:S04]  /*7160*/  IMAD.WIDE R170, R5, 0x4, R170 ;  /* 0x0000000405aa7825 */ /* 0x000fc800078e02aa */
[C---:B------:R-:W-:Y:S01]  /*7170*/  IMAD.WIDE R192, R5.reuse, 0x4, R192 ;  /* 0x0000000405c07825 */ /* 0x040fe200078e02c0 */
[----:B------:R-:W-:Y:S03]  /*7180*/  LDGSTS.E [R219+0x1c000], desc[UR16][R170.64], P5 ;  /* 0x1c000000aadb7fae */ /* 0x000fe6000a921850 */
[----:B------:R-:W-:Y:S01]  /*7190*/  IMAD.WIDE R156, R5, 0x4, R156 ;  /* 0x00000004059c7825 */ /* 0x000fe200078e029c */
[----:B------:R-:W-:Y:S01]  /*71a0*/  ISETP.NE.U32.AND P5, PT, R150, RZ, PT ;  /* 0x000000ff9600720c */ /* 0x000fe20003fa5070 */
[----:B------:R-:W-:Y:S01]  /*71b0*/  LDGSTS.E [R219+0x1c008], desc[UR16][R192.64], P6 ;  /* 0x1c008000c0db7fae */ /* 0x000fe2000b121850 */
[----:B------:R-:W-:-:S03]  /*71c0*/  ISETP.NE.U32.AND P6, PT, R166, RZ, PT ;  /* 0x000000ffa600720c */ /* 0x000fc60003fc5070 */
[----:B------:R-:W-:Y:S01]  /*71d0*/  LDGSTS.E [R219+0x1e000], desc[UR16][R156.64], P0 ;  /* 0x1e0000009cdb7fae */ /* 0x000fe20008121850 */
[----:B------:R-:W-:Y:S01]  /*71e0*/  ISETP.NE.U32.AND P0, PT, R176, RZ, PT ;  /* 0x000000ffb000720c */ /* 0x000fe20003f05070 */
[----:B------:R-:W-:-:S04]  /*71f0*/  IMAD.WIDE R196, R5, 0x4, R196 ;  /* 0x0000000405c47825 */ /* 0x000fc800078e02c4 */
[C---:B------:R-:W-:Y:S01]  /*7200*/  IMAD.WIDE R198, R5.reuse, 0x4, R198 ;  /* 0x0000000405c67825 */ /* 0x040fe200078e02c6 */
[----:B------:R-:W-:Y:S03]  /*7210*/  LDGSTS.E [R219+0x1e008], desc[UR16][R196.64], P4 ;  /* 0x1e008000c4db7fae */ /* 0x000fe6000a121850 */
[----:B------:R-:W-:Y:S01]  /*7220*/  IMAD.WIDE R194, R5, 0x4, R194 ;  /* 0x0000000405c27825 */ /* 0x000fe200078e02c2 */
[----:B------:R-:W-:Y:S01]  /*7230*/  ISETP.NE.U32.AND P4, PT, R177, RZ, PT ;  /* 0x000000ffb100720c */ /* 0x000fe20003f85070 */
[----:B------:R-:W-:Y:S02]  /*7240*/  LDGSTS.E [R220+0x1c000], desc[UR16][R198.64], P3 ;  /* 0x1c000000c6dc7fae */ /* 0x000fe40009921850 */
[----:B------:R-:W-:Y:S01]  /*7250*/  IMAD.WIDE R190, R5, 0x4, R190 ;  /* 0x0000000405be7825 */ /* 0x000fe200078e02be */
[----:B------:R-:W-:Y:S01]  /*7260*/  ISETP.NE.U32.AND P3, PT, R189, RZ, PT ;  /* 0x000000ffbd00720c */ /* 0x000fe20003f65070 */
[----:B------:R-:W-:Y:S02]  /*7270*/  LDGSTS.E [R220+0x1c008], desc[UR16][R194.64], P2 ;  /* 0x1c008000c2dc7fae */ /* 0x000fe40009121850 */
[C---:B------:R-:W-:Y:S01]  /*7280*/  IMAD.WIDE R186, R5.reuse, 0x4, R186 ;  /* 0x0000000405ba7825 */ /* 0x040fe200078e02ba */
[----:B------:R-:W-:Y:S01]  /*7290*/  ISETP.NE.U32.AND P2, PT, R200, RZ, PT ;  /* 0x000000ffc800720c */ /* 0x000fe20003f45070 */
[----:B------:R-:W-:Y:S02]  /*72a0*/  LDGSTS.E [R220+0x1e000], desc[UR16][R190.64], P1 ;  /* 0x1e000000bedc7fae */ /* 0x000fe40008921850 */
[----:B------:R-:W-:Y:S01]  /*72b0*/  IMAD.WIDE R182, R5, 0x4, R182 ;  /* 0x0000000405b67825 */ /* 0x000fe200078e02b6 */
[----:B------:R-:W-:Y:S01]  /*72c0*/  ISETP.NE.U32.AND P1, PT, R201, RZ, PT ;  /* 0x000000ffc900720c */ /* 0x000fe20003f25070 */
[----:B------:R-:W-:Y:S02]  /*72d0*/  LDGSTS.E [R220+0x1e008], desc[UR16][R186.64], P5 ;  /* 0x1e008000badc7fae */ /* 0x000fe4000a921850 */
        /* <DEDUP_REMOVED lines=19> */
[----:B------:R-:W-:Y:S01]  /*7410*/  LDGSTS.E [R226+0x1c000], desc[UR16][R158.64], P0 ;  /* 0x1c0000009ee27fae */ /* 0x000fe20008121850 */
[----:B------:R-:W-:-:S03]  /*7420*/  ISETP.NE.U32.AND P0, PT, R155, RZ, PT ;  /* 0x000000ff9b00720c */ /* 0x000fc60003f05070 */
[----:B------:R-:W4:Y:S01]  /*7430*/  LDL.LU R155, [R1+0x1b8] ;  /* 0x0001b800019b7983 */ /* 0x000f220000300800 */
[----:B------:R-:W-:Y:S02]  /*7440*/  ISETP.NE.U32.AND P4, PT, R184, RZ, PT ;  /* 0x000000ffb800720c */ /* 0x000fe40003f85070 */
[----:B------:R-:W-:Y:S01]  /*7450*/  ISETP.NE.U32.AND P3, PT, R167, RZ, PT ;  /* 0x000000ffa700720c */ /* 0x000fe20003f65070 */
[----:B------:R-:W-:Y:S01]  /*7460*/  IMAD.WIDE R152, R5, 0x4, R152 ;  /* 0x0000000405987825 */ /* 0x000fe200078e0298 */
[----:B------:R-:W-:Y:S02]  /*7470*/  ISETP.NE.U32.AND P2, PT, R163, RZ, PT ;  /* 0x000000ffa300720c */ /* 0x000fe40003f45070 */
[----:B------:R-:W-:Y:S01]  /*7480*/  ISETP.NE.U32.AND P1, PT, R162, RZ, PT ;  /* 0x000000ffa200720c */ /* 0x000fe20003f25070 */
[----:B------:R-:W-:Y:S01]  /*7490*/  IMAD.WIDE R148, R5, 0x4, R148 ;  /* 0x0000000405947825 */ /* 0x000fe200078e0294 */
[----:B------:R-:W-:Y:S02]  /*74a0*/  ISETP.NE.U32.AND P5, PT, R230, RZ, PT ;  /* 0x000000ffe600720c */ /* 0x000fe40003fa5070 */
[----:B------:R-:W-:-:S03]  /*74b0*/  ISETP.NE.U32.AND P6, PT, R151, RZ, PT ;  /* 0x000000ff9700720c */ /* 0x000fc60003fc5070 */
[----:B------:R-:W-:Y:S01]  /*74c0*/  LDGSTS.E [R226+0x1c008], desc[UR16][R152.64], P4 ;  /* 0x1c00800098e27fae */ /* 0x000fe2000a121850 */
[----:B------:R-:W-:Y:S01]  /*74d0*/  ISETP.NE.U32.AND P4, PT, R0, RZ, PT ;  /* 0x000000ff0000720c */ /* 0x000fe20003f85070 */
[C---:B------:R-:W-:Y:S02]  /*74e0*/  IMAD.WIDE R146, R5.reuse, 0x4, R146 ;  /* 0x0000000405927825 */ /* 0x040fe400078e0292 */
[----:B------:R-:W-:Y:S02]  /*74f0*/  LDGSTS.E [R226+0x1e000], desc[UR16][R148.64], P3 ;  /* 0x1e00000094e27fae */ /* 0x000fe40009921850 */
[C---:B------:R-:W-:Y:S02]  /*7500*/  IMAD.WIDE R144, R5.reuse, 0x4, R144 ;  /* 0x0000000405907825 */ /* 0x040fe400078e0290 */
[----:B------:R-:W-:Y:S02]  /*7510*/  LDGSTS.E [R226+0x1e008], desc[UR16][R146.64], P2 ;  /* 0x1e00800092e27fae */ /* 0x000fe40009121850 */
[----:B------:R-:W-:-:S02]  /*7520*/  IMAD.WIDE R138, R5, 0x4, R138 ;  /* 0x00000004058a7825 */ /* 0x000fc400078e028a */
[----:B------:R-:W-:Y:S02]  /*7530*/  LDGSTS.E [R218+0x1c000], desc[UR16][R144.64], P1 ;  /* 0x1c00000090da7fae */ /* 0x000fe40008921850 */
[C---:B------:R-:W-:Y:S02]  /*7540*/  IMAD.WIDE R142, R5.reuse, 0x4, R142 ;  /* 0x00000004058e7825 */ /* 0x040fe400078e028e */
[----:B------:R-:W-:Y:S02]  /*7550*/  LDGSTS.E [R218+0x1c008], desc[UR16][R138.64], P5 ;  /* 0x1c0080008ada7fae */ /* 0x000fe4000a921850 */
[----:B------:R-:W-:Y:S02]  /*7560*/  IMAD.WIDE R140, R5, 0x4, R140 ;  /* 0x00000004058c7825 */ /* 0x000fe400078e028c */
[----:B------:R-:W-:Y:S04]  /*7570*/  LDGSTS.E [R218+0x1e000], desc[UR16][R142.64], P6 ;  /* 0x1e0000008eda7fae */ /* 0x000fe8000b121850 */
[----:B------:R-:W-:Y:S04]  /*7580*/  LDGSTS.E [R218+0x1e008], desc[UR16][R140.64], P0 ;  /* 0x1e0080008cda7fae */ /* 0x000fe80008121850 */
[----:B------:R-:W0:Y:S01]  /*7590*/  LDGDEPBAR ;  /* 0x00000000000079af */ /* 0x000e220000000000 */
[----:B------:R-:W1:Y:S01]  /*75a0*/  S2R R0, SR_TID.X ;  /* 0x0000000000007919 */ /* 0x000e620000002100 */
[----:B------:R-:W-:-:S02]  /*75b0*/  ISETP.GE.AND P0, PT, R8, 0x40, PT ;  /* 0x000000400800780c */ /* 0x000fc40003f06270 */
[----:B-1----:R-:W-:-:S04]  /*75c0*/  SHF.R.U32.HI R0, RZ, 0x6, R0 ;  /* 0x00000006ff007819 */ /* 0x002fc80000011600 */
[----:B------:R-:W-:Y:S02]  /*75d0*/  SGXT.U32 R0, R0, 0x1 ;  /* 0x000000010000781a */ /* 0x000fe40000000000 */
[----:B--2---:R-:W-:Y:S01]  /*75e0*/  ISETP.GE.AND P3, PT, R240, R154, PT ;  /* 0x0000009af000720c */ /* 0x004fe20003f66270 */
[----:B------:R-:W-:-:S04]  /*75f0*/  IMAD.SHL.U32 R154, R235, 0x40, RZ ;  /* 0x00000040eb9a7824 */ /* 0x000fc800078e00ff */
        /* <DEDUP_REMOVED lines=100> */
[----:B------:R1:W-:Y:S03]  /*7c40*/  LDGSTS.E [R9+0x8700], desc[UR16][R24.64], P4 ;  /* 0x0870000018097fae */ /* 0x0003e6000a121850 */
        /* <DEDUP_REMOVED lines=24> */
[----:B------:R-:W-:Y:S01]  /*7dd0*/  IMAD.WIDE R136, R154, 0x4, R136 ;  /* 0x000000049a887825 */ /* 0x000fe200078e0288 */
[----:B------:R2:W-:Y:S01]  /*7de0*/  LDGSTS.E [R9+0xbb00], desc[UR16][R128.64], P4 ;  /* 0x0bb0000080097fae */ /* 0x0005e2000a121850 */
[----:B---3--:R-:W-:-:S03]  /*7df0*/  LOP3.LUT R203, R2, 0x2, RZ, 0xfc, !PT ;  /* 0x0000000202cb7812 */ /* 0x008fc600078efcff */
[----:B------:R3:W-:Y:S01]  /*7e00*/  LDGSTS.E [R9+0xbf00], desc[UR16][R136.64], P4 ;  /* 0x0bf0000088097fae */ /* 0x0007e2000a121850 */
[----:B----4-:R-:W-:-:S03]  /*7e10*/  ISETP.LT.AND P2, PT, R203, R155, !P3 ;  /* 0x0000009bcb00720c */ /* 0x010fc60005f41270 */
[----:B------:R-:W0:Y:S01]  /*7e20*/  LDGDEPBAR ;  /* 0x00000000000079af */ /* 0x000e220000000000 */
[----:B-1----:R-:W-:Y:S02]  /*7e30*/  CS2R R24, SRZ ;  /* 0x0000000000187805 */ /* 0x002fe4000001ff00 */
[----:B------:R-:W-:Y:S02]  /*7e40*/  CS2R R26, SRZ ;  /* 0x00000000001a7805 */ /* 0x000fe4000001ff00 */
[----:B------:R-:W-:Y:S02]  /*7e50*/  CS2R R28, SRZ ;  /* 0x00000000001c7805 */ /* 0x000fe4000001ff00 */
[----:B------:R-:W-:Y:S02]  /*7e60*/  CS2R R30, SRZ ;  /* 0x00000000001e7805 */ /* 0x000fe4000001ff00 */
[----:B--2---:R-:W-:Y:S02]  /*7e70*/  CS2R R32, SRZ ;  /* 0x0000000000207805 */ /* 0x004fe4000001ff00 */
[----:B------:R-:W-:-:S02]  /*7e80*/  CS2R R34, SRZ ;  /* 0x0000000000227805 */ /* 0x000fc4000001ff00 */
[----:B------:R-:W-:Y:S02]  /*7e90*/  CS2R R36, SRZ ;  /* 0x0000000000247805 */ /* 0x000fe4000001ff00 */
[----:B------:R-:W-:Y:S02]  /*7ea0*/  CS2R R38, SRZ ;  /* 0x0000000000267805 */ /* 0x000fe4000001ff00 */
[----:B------:R-:W-:Y:S02]  /*7eb0*/  CS2R R40, SRZ ;  /* 0x0000000000287805 */ /* 0x000fe4000001ff00 */
[----:B------:R-:W-:Y:S02]  /*7ec0*/  CS2R R42, SRZ ;  /* 0x00000000002a7805 */ /* 0x000fe4000001ff00 */
[----:B------:R-:W-:Y:S02]  /*7ed0*/  CS2R R44, SRZ ;  /* 0x00000000002c7805 */ /* 0x000fe4000001ff00 */
        /* <DEDUP_REMOVED lines=20> */
[----:B------:R-:W-:Y:S01]  /*8020*/  CS2R R86, SRZ ;  /* 0x0000000000567805 */ /* 0x000fe2000001ff00 */
[----:B---3--:R-:W-:Y:S06]  /*8030*/  @!P0 BRA `(.L_x_0) ;  /* 0x0000004800008947 */ /* 0x008fec0003800000 */
[----:B------:R-:W2:Y:S01]  /*8040*/  LDL.LU R171, [R1+0xb8] ;  /* 0x0000b80001ab7983 */ /* 0x000ea20000300800 */
[----:B------:R-:W1:Y:S01]  /*8050*/  S2R R203, SR_TID.X ;  /* 0x0000000000cb7919 */ /* 0x000e620000002100 */
[----:B------:R-:W3:Y:S02]  /*8060*/  S2R R240, SR_TID.X ;  /* 0x0000000000f07919 */ /* 0x000ee40000002100 */
[----:B------:R-:W4:Y:S04]  /*8070*/  LDL.LU R197, [R1] ;  /* 0x0000000001c57983 */ /* 0x000f280000300800 */
[----:B------:R-:W4:Y:S04]  /*8080*/  LDL.LU R176, [R1+0x8] ;  /* 0x0000080001b07983 */ /* 0x000f280000300800 */
[----:B------:R-:W4:Y:S01]  /*8090*/  LDL R150, [R1+0xc] ;  /* 0x00000c0001967983 */ /* 0x000f220000100800 */
[----:B-1----:R-:W-:-:S05]  /*80a0*/  LEA.HI R203, R203, 0xe, RZ, 0x1a ;  /* 0x0000000ecbcb7811 */ /* 0x002fca00078fd0ff */
[----:B------:R-:W-:Y:S01]  /*80b0*/  IMAD R203, R203, R234, RZ ;  /* 0x000000eacbcb7224 */ /* 0x000fe200078e02ff */
[----:B---3--:R-:W-:-:S04]  /*80c0*/  LEA.HI R240, R240, 0x1e, RZ, 0x1a ;  /* 0x0000001ef0f07811 */ /* 0x008fc800078fd0ff */
[----:B------:R-:W-:-:S04]  /*80d0*/  SHF.R.S32.HI R226, RZ, 0x1f, R203 ;  /* 0x0000001fffe27819 */ /* 0x000fc800000114cb */
[----:B------:R-:W-:Y:S02]  /*80e0*/  SHF.L.U64.HI R226, R203, 0x2, R226 ;  /* 0x00000002cbe27819 */ /* 0x000fe400000102e2 */
[----:B------:R-:W1:Y:S02]  /*80f0*/  S2R R203, SR_TID.X ;  /* 0x0000000000cb7919 */ /* 0x000e640000002100 */
[----:B-1----:R-:W-:-:S05]  /*8100*/  LEA.HI R203, R203, 0x3e, RZ, 0x1a ;  /* 0x0000003ecbcb7811 */ /* 0x002fca00078fd0ff */
[----:B------:R-:W-:-:S05]  /*8110*/  IMAD R203, R203, R234, RZ ;  /* 0x000000eacbcb7224 */ /* 0x000fca00078e02ff */
[----:B------:R-:W-:-:S04]  /*8120*/  SHF.R.S32.HI R218, RZ, 0x1f, R203 ;  /* 0x0000001fffda7819 */ /* 0x000fc800000114cb */
[----:B------:R-:W-:Y:S02]  /*8130*/  SHF.L.U64.HI R218, R203, 0x2, R218 ;  /* 0x00000002cbda7819 */ /* 0x000fe400000102da */
[----:B------:R-:W3:Y:S04]  /*8140*/  LDL.LU R203, [R1+0x10] ;  /* 0x0000100001cb7983 */ /* 0x000ee80000300800 */
[----:B------:R-:W3:Y:S04]  /*8150*/  LDL.LU R156, [R1+0x14] ;  /* 0x00001400019c7983 */ /* 0x000ee80000300800 */
[----:B------:R-:W3:Y:S04]  /*8160*/  LDL.LU R157, [R1+0x18] ;  /* 0x00001800019d7983 */ /* 0x000ee80000300800 */
[----:B------:R-:W3:Y:S01]  /*8170*/  LDL.LU R166, [R1+0x1c] ;  /* 0x00001c0001a67983 */ /* 0x000ee20000300800 */
[----:B--2---:R-:W-:-:S04]  /*8180*/  SHF.R.S32.HI R24, RZ, 0x1f, R171 ;  /* 0x0000001fff187819 */ /* 0x004fc800000114ab */
[----:B------:R-:W-:Y:S01]  /*8190*/  SHF.L.U64.HI R24, R171, 0x2, R24 ;  /* 0x00000002ab187819 */ /* 0x000fe20000010218 */
[----:B------:R-:W-:Y:S02]  /*81a0*/  IMAD R171, R240, R234, RZ ;  /* 0x000000eaf0ab7224 */ /* 0x000fe400078e02ff */
[----:B------:R-:W1:Y:S02]  /*81b0*/  S2R R240, SR_TID.X ;  /* 0x0000000000f07919 */ /* 0x000e640000002100 */
[----:B-1----:R-:W-:-:S05]  /*81c0*/  LEA.HI R240, R240, 0x2e, RZ, 0x1a ;  /* 0x0000002ef0f07811 */ /* 0x002fca00078fd0ff */
[----:B------:R-:W-:-:S05]  /*81d0*/  IMAD R240, R240, R234, RZ ;  /* 0x000000eaf0f07224 */ /* 0x000fca00078e02ff */
[----:B------:R-:W-:-:S04]  /*81e0*/  SHF.R.S32.HI R220, RZ, 0x1f, R240 ;  /* 0x0000001fffdc7819 */ /* 0x000fc800000114f0 */
[----:B------:R-:W-:Y:S02]  /*81f0*/  SHF.L.U64.HI R220, R240, 0x2, R220 ;  /* 0x00000002f0dc7819 */ /* 0x000fe400000102dc */
[----:B------:R-:W2:Y:S01]  /*8200*/  LDL.LU R240, [R1+0x20] ;  /* 0x0000200001f07983 */ /* 0x000ea20000300800 */
[----:B------:R-:W-:Y:S01]  /*8210*/  SHF.R.S32.HI R9, RZ, 0x1f, R224 ;  /* 0x0000001fff097819 */ /* 0x000fe200000114e0 */
[----:B------:R-:W-:Y:S01]  /*8220*/  IMAD.SHL.U32 R205, R154, 0x8, RZ ;  /* 0x000000089acd7824 */ /* 0x000fe200078e00ff */
[----:B------:R-:W-:Y:S01]  /*8230*/  SHF.R.S32.HI R153, RZ, 0x1f, R154 ;  /* 0x0000001fff997819 */ /* 0x000fe2000001149a */
[----:B------:R-:W2:Y:S01]  /*8240*/  LDL.LU R192, [R1+0x24] ;  /* 0x0000240001c07983 */ /* 0x000ea20000300800 */
[----:B------:R-:W-:Y:S02]  /*8250*/  SHF.L.U64.HI R224, R224, 0x2, R9 ;  /* 0x00000002e0e07819 */ /* 0x000fe40000010209 */
[----:B------:R-:W-:Y:S01]  /*8260*/  SHF.R.S32.HI R207, RZ, 0x1f, R8 ;  /* 0x0000001fffcf7819 */ /* 0x000fe20000011408 */
[----:B------:R-:W2:Y:S01]  /*8270*/  LDL.LU R193, [R1+0x28] ;  /* 0x0000280001c17983 */ /* 0x000ea20000300800 */
[----:B------:R-:W-:-:S02]  /*8280*/  SHF.R.S32.HI R9, RZ, 0x1f, R6 ;  /* 0x0000001fff097819 */ /* 0x000fc40000011406 */
[----:B------:R-:W-:Y:S01]  /*8290*/  SHF.R.S32.HI R13, RZ, 0x1f, R7 ;  /* 0x0000001fff0d7819 */ /* 0x000fe20000011407 */
[----:B------:R-:W2:Y:S01]  /*82a0*/  LDL.LU R170, [R1+0x2c] ;  /* 0x00002c0001aa7983 */ /* 0x000ea20000300800 */
[----:B------:R-:W-:Y:S02]  /*82b0*/  SHF.L.U64.HI R204, R154, 0x3, R153 ;  /* 0x000000039acc7819 */ /* 0x000fe40000010299 */
[----:B------:R-:W-:Y:S02]  /*82c0*/  LEA R152, P0, R7, R205, 0x2 ;  /* 0x000000cd07987211 */ /* 0x000fe400078010ff */
[----:B------:R-:W-:Y:S02]  /*82d0*/  SHF.R.S32.HI R10, RZ, 0x1f, R225 ;  /* 0x0000001fff0a7819 */ /* 0x000fe400000114e1 */
[----:B------:R-:W-:Y:S02]  /*82e0*/  LEA.HI R207, R207, R8, RZ, 0x6 ;  /* 0x00000008cfcf7211 */ /* 0x000fe400078f30ff */
[----:B------:R-:W-:-:S02]  /*82f0*/  SHF.R.S32.HI R15, RZ, 0x1f, R227 ;  /* 0x0000001fff0f7819 */ /* 0x000fc400000114e3 */
[-C--:B------:R-:W-:Y:S02]  /*8300*/  LEA R25, P1, R227, R205.reuse, 0x2 ;  /* 0x000000cde3197211 */ /* 0x080fe400078210ff */
[----:B------:R-:W-:Y:S02]  /*8310*/  SHF.R.S32.HI R12, RZ, 0x1f, R223 ;  /* 0x0000001fff0c7819 */ /* 0x000fe400000114df */
[----:B------:R-:W-:Y:S02]  /*8320*/  SHF.L.U64.HI R6, R6, 0x2, R9 ;  /* 0x0000000206067819 */ /* 0x000fe40000010209 */
[----:B------:R-:W-:Y:S02]  /*8330*/  SHF.R.S32.HI R17, RZ, 0x1f, R228 ;  /* 0x0000001fff117819 */ /* 0x000fe400000114e4 */
[----:B------:R-:W-:Y:S02]  /*8340*/  LEA R8, P4, R228, R205, 0x2 ;  /* 0x000000cde4087211 */ /* 0x000fe400078810ff */
[----:B------:R-:W-:-:S02]  /*8350*/  SHF.R.S32.HI R19, RZ, 0x1f, R229 ;  /* 0x0000001fff137819 */ /* 0x000fc400000114e5 */
[-C--:B------:R-:W-:Y:S02]  /*8360*/  LEA R9, P5, R229, R205.reuse, 0x2 ;  /* 0x000000cde5097211 */ /* 0x080fe400078a10ff */
[-C--:B------:R-:W-:Y:S02]  /*8370*/  LEA.HI.X R13, R7, R204.reuse, R13, 0x2, P0 ;  /* 0x000000cc070d7211 */ /* 0x080fe400000f140d */
[----:B------:R-:W-:Y:S02]  /*8380*/  SHF.L.U64.HI R225, R225, 0x2, R10 ;  /* 0x00000002e1e17819 */ /* 0x000fe4000001020a */
[----:B------:R-:W-:Y:S02]  /*8390*/  LEA.HI.X R15, R227, R204, R15, 0x2, P1 ;  /* 0x000000cce30f7211 */ /* 0x000fe400008f140f */
[----:B------:R-:W-:Y:S02]  /*83a0*/  SHF.R.S32.HI R21, RZ, 0x1f, R231 ;  /* 0x0000001fff157819 */ /* 0x000fe400000114e7 */
[----:B------:R-:W-:-:S02]  /*83b0*/  LEA R11, P0, R231, R205, 0x2 ;  /* 0x000000cde70b7211 */ /* 0x000fc400078010ff */
[----:B------:R-:W-:Y:S02]  /*83c0*/  SHF.L.U64.HI R223, R223, 0x2, R12 ;  /* 0x00000002dfdf7819 */ /* 0x000fe4000001020c */
[-C--:B------:R-:W-:Y:S02]  /*83d0*/  LEA.HI.X R17, R228, R204.reuse, R17, 0x2, P4 ;  /* 0x000000cce4117211 */ /* 0x080fe400020f1411 */
[----:B------:R-:W-:Y:S02]  /*83e0*/  SHF.R.S32.HI R23, RZ, 0x1f, R232 ;  /* 0x0000001fff177819 */ /* 0x000fe400000114e8 */
[----:B------:R-:W-:Y:S02]  /*83f0*/  LEA R10, P1, R232, R205, 0x2 ;  /* 0x000000cde80a7211 */ /* 0x000fe400078210ff */
[----:B------:R-:W-:Y:S02]  /*8400*/  LEA.HI.X R19, R229, R204, R19, 0x2, P5 ;  /* 0x000000cce5137211 */ /* 0x000fe400028f1413 */
[----:B------:R-:W-:-:S02]  /*8410*/  SHF.R.S32.HI R89, RZ, 0x1f, R233 ;  /* 0x0000001fff597819 */ /* 0x000fc400000114e9 */
[-C--:B------:R-:W-:Y:S02]  /*8420*/  LEA R12, P4, R233, R205.reuse, 0x2 ;  /* 0x000000cde90c7211 */ /* 0x080fe400078810ff */
[----:B------:R-:W-:Y:S02]  /*8430*/  SHF.R.S32.HI R91, RZ, 0x1f, R236 ;  /* 0x0000001fff5b7819 */ /* 0x000fe400000114ec */
[----:B------:R-:W-:Y:S02]  /*8440*/  LEA R14, P5, R236, R205, 0x2 ;  /* 0x000000cdec0e7211 */ /* 0x000fe400078a10ff */
[-C--:B------:R-:W-:Y:S02]  /*8450*/  LEA.HI.X R21, R231, R204.reuse, R21, 0x2, P0 ;  /* 0x000000cce7157211 */ /* 0x080fe400000f1415 */
[----:B------:R-:W-:Y:S02]  /*8460*/  LEA.HI.X R23, R232, R204, R23, 0x2, P1 ;  /* 0x000000cce8177211 */ /* 0x000fe400008f1417 */
[----:B------:R-:W-:-:S02]  /*8470*/  SHF.R.S32.HI R93, RZ, 0x1f, R237 ;  /* 0x0000001fff5d7819 */ /* 0x000fc400000114ed */
[-C--:B------:R-:W-:Y:S02]  /*8480*/  LEA R16, P0, R237, R205.reuse, 0x2 ;  /* 0x000000cded107211 */ /* 0x080fe400078010ff */
        /* <DEDUP_REMOVED lines=31> */
[----:B------:R-:W-:Y:S02]  /*8680*/  SHF.R.S32.HI R115, RZ, 0x1f, R251 ;  /* 0x0000001fff737819 */ /* 0x000fe400000114fb */
[----:B------:R-:W-:Y:S02]  /*8690*/  LEA R102, P5, R251, R205, 0x2 ;  /* 0x000000cdfb667211 */ /* 0x000fe400078a10ff */
[-C--:B------:R-:W-:Y:S02]  /*86a0*/  LEA.HI.X R109, R246, R204.reuse, R109, 0x2, P0 ;  /* 0x000000ccf66d7211 */ /* 0x080fe400000f146d */
[----:B------:R-:W-:-:S02]  /*86b0*/  LEA.HI.X R111, R247, R204, R111, 0x2, P1 ;  /* 0x000000ccf76f7211 */ /* 0x000fc400008f146f */
[----:B----4-:R-:W-:Y:S02]  /*86c0*/  SHF.R.S32.HI R117, RZ, 0x1f, R197 ;  /* 0x0000001fff757819 */ /* 0x010fe400000114c5 */
[-C--:B------:R-:W-:Y:S02]  /*86d0*/  LEA R104, P0, R197, R205.reuse, 0x2 ;  /* 0x000000cdc5687211 */ /* 0x080fe400078010ff */
[----:B------:R-:W-:Y:S02]  /*86e0*/  LEA.HI.X R113, R249, R204, R113, 0x2, P4 ;  /* 0x000000ccf9717211 */ /* 0x000fe400020f1471 */
[----:B------:R-:W-:Y:S02]  /*86f0*/  SHF.R.S32.HI R119, RZ, 0x1f, R176 ;  /* 0x0000001fff777819 */ /* 0x000fe400000114b0 */
[----:B------:R-:W-:Y:S02]  /*8700*/  LEA R106, P1, R176, R205, 0x2 ;  /* 0x000000cdb06a7211 */ /* 0x000fe400078210ff */
[----:B------:R-:W-:-:S02]  /*8710*/  SHF.L.U64.HI R221, R171, 0x2, R221 ;  /* 0x00000002abdd7819 */ /* 0x000fc400000102dd */
[-C--:B------:R-:W-:Y:S01]  /*8720*/  LEA.HI.X R115, R251, R204.reuse, R115, 0x2, P5 ;  /* 0x000000ccfb737211 */ /* 0x080fe200028f1473 */
[----:B------:R-:W4:Y:S01]  /*8730*/  LDL.LU R171, [R1+0x30] ;  /* 0x0000300001ab7983 */ /* 0x000f220000300800 */
[----:B------:R-:W-:Y:S02]  /*8740*/  SHF.R.S32.HI R121, RZ, 0x1f, R150 ;  /* 0x0000001fff797819 */ /* 0x000fe40000011496 */
[-C--:B------:R-:W-:Y:S02]  /*8750*/  LEA R108, P4, R150, R205.reuse, 0x2 ;  /* 0x000000cd966c7211 */ /* 0x080fe400078810ff */
[----:B---3--:R-:W-:Y:S02]  /*8760*/  SHF.R.S32.HI R123, RZ, 0x1f, R203 ;  /* 0x0000001fff7b7819 */ /* 0x008fe400000114cb */
[----:B------:R-:W-:Y:S02]  /*8770*/  LEA R110, P5, R203, R205, 0x2 ;  /* 0x000000cdcb6e7211 */ /* 0x000fe400078a10ff */
[----:B------:R-:W-:-:S02]  /*8780*/  LEA.HI.X R117, R197, R204, R117, 0x2, P0 ;  /* 0x000000ccc5757211 */ /* 0x000fc400000f1475 */
[-C--:B------:R-:W-:Y:S01]  /*8790*/  LEA.HI.X R119, R176, R204.reuse, R119, 0x2, P1 ;  /* 0x000000ccb0777211 */ /* 0x080fe200008f1477 */
[----:B------:R-:W3:Y:S01]  /*87a0*/  LDL.LU R197, [R1+0x34] ;  /* 0x0000340001c57983 */ /* 0x000ee20000300800 */
[----:B------:R-:W-:Y:S02]  /*87b0*/  SHF.R.S32.HI R125, RZ, 0x1f, R156 ;  /* 0x0000001fff7d7819 */ /* 0x000fe4000001149c */
[-C--:B------:R-:W-:Y:S01]  /*87c0*/  LEA R112, P0, R156, R205.reuse, 0x2 ;  /* 0x000000cd9c707211 */ /* 0x080fe200078010ff */
[----:B------:R-:W3:Y:S01]  /*87d0*/  LDL.LU R176, [R1+0x38] ;  /* 0x0000380001b07983 */ /* 0x000ee20000300800 */
[----:B------:R-:W-:Y:S02]  /*87e0*/  LEA.HI.X R121, R150, R204, R121, 0x2, P4 ;  /* 0x000000cc96797211 */ /* 0x000fe400020f1479 */
[----:B------:R-:W-:Y:S01]  /*87f0*/  SHF.R.S32.HI R127, RZ, 0x1f, R157 ;  /* 0x0000001fff7f7819 */ /* 0x000fe2000001149d */
[----:B------:R-:W3:Y:S01]  /*8800*/  LDL.LU R150, [R1+0x3c] ;  /* 0x00003c0001967983 */ /* 0x000ee20000300800 */
[----:B------:R-:W-:-:S02]  /*8810*/  LEA R114, P1, R157, R205, 0x2 ;  /* 0x000000cd9d727211 */ /* 0x000fc400078210ff */
[-C--:B------:R-:W-:Y:S02]  /*8820*/  LEA.HI.X R123, R203, R204.reuse, R123, 0x2, P5 ;  /* 0x000000cccb7b7211 */ /* 0x080fe400028f147b */
[----:B------:R-:W-:Y:S01]  /*8830*/  SHF.R.S32.HI R129, RZ, 0x1f, R166 ;  /* 0x0000001fff817819 */ /* 0x000fe200000114a6 */
[----:B------:R-:W3:Y:S01]  /*8840*/  LDL.LU R203, [R1+0x40] ;  /* 0x0000400001cb7983 */ /* 0x000ee20000300800 */
[----:B------:R-:W-:Y:S02]  /*8850*/  LEA R116, P4, R166, R205, 0x2 ;  /* 0x000000cda6747211 */ /* 0x000fe400078810ff */
[-C--:B------:R-:W-:Y:S02]  /*8860*/  LEA.HI.X R125, R156, R204.reuse, R125, 0x2, P0 ;  /* 0x000000cc9c7d7211 */ /* 0x080fe400000f147d */
[-C--:B------:R-:W-:Y:S01]  /*8870*/  LEA.HI.X R127, R157, R204.reuse, R127, 0x2, P1 ;  /* 0x000000cc9d7f7211 */ /* 0x080fe200008f147f */
[----:B------:R-:W3:Y:S01]  /*8880*/  LDL.LU R156, [R1+0x44] ;  /* 0x00004400019c7983 */ /* 0x000ee20000300800 */
[----:B------:R-:W-:-:S03]  /*8890*/  LEA.HI.X R129, R166, R204, R129, 0x2, P4 ;  /* 0x000000cca6817211 */ /* 0x000fc600020f1481 */
[----:B------:R-:W3:Y:S04]  /*88a0*/  LDL.LU R157, [R1+0x48] ;  /* 0x00004800019d7983 */ /* 0x000ee80000300800 */
[----:B------:R-:W3:Y:S01]  /*88b0*/  LDL.LU R166, [R1+0x4c] ;  /* 0x00004c0001a67983 */ /* 0x000ee20000300800 */
[----:B--2---:R-:W-:Y:S02]  /*88c0*/  SHF.R.S32.HI R131, RZ, 0x1f, R240 ;  /* 0x0000001fff837819 */ /* 0x004fe400000114f0 */
[----:B------:R-:W-:-:S04]  /*88d0*/  LEA R118, P5, R240, R205, 0x2 ;  /* 0x000000cdf0767211 */ /* 0x000fc800078a10ff */
[----:B------:R-:W-:Y:S02]  /*88e0*/  LEA.HI.X R131, R240, R204, R131, 0x2, P5 ;  /* 0x000000ccf0837211 */ /* 0x000fe400028f1483 */
[----:B------:R-:W2:Y:S01]  /*88f0*/  LDL.LU R240, [R1+0x50] ;  /* 0x0000500001f07983 */ /* 0x000ea20000300800 */
[----:B------:R-:W-:Y:S02]  /*8900*/  SHF.R.S32.HI R133, RZ, 0x1f, R192 ;  /* 0x0000001fff857819 */ /* 0x000fe400000114c0 */
[-C--:B------:R-:W-:Y:S02]  /*8910*/  LEA R120, P0, R192, R205.reuse, 0x2 ;  /* 0x000000cdc0787211 */ /* 0x080fe400078010ff */
[----:B------:R-:W-:Y:S02]  /*8920*/  SHF.R.S32.HI R135, RZ, 0x1f, R193 ;  /* 0x0000001fff877819 */ /* 0x000fe400000114c1 */
[----:B------:R-:W-:Y:S02]  /*8930*/  LEA R122, P1, R193, R205, 0x2 ;  /* 0x000000cdc17a7211 */ /* 0x000fe400078210ff */
[----:B------:R-:W-:-:S02]  /*8940*/  SHF.R.S32.HI R137, RZ, 0x1f, R170 ;  /* 0x0000001fff897819 */ /* 0x000fc400000114aa */
[----:B------:R-:W-:Y:S02]  /*8950*/  LEA R124, P4, R170, R205, 0x2 ;  /* 0x000000cdaa7c7211 */ /* 0x000fe400078810ff */
[-C--:B------:R-:W-:Y:S02]  /*8960*/  LEA.HI.X R133, R192, R204.reuse, R133, 0x2, P0 ;  /* 0x000000ccc0857211 */ /* 0x080fe400000f1485 */
[-C--:B------:R-:W-:Y:S01]  /*8970*/  LEA.HI.X R135, R193, R204.reuse, R135, 0x2, P1 ;  /* 0x000000ccc1877211 */ /* 0x080fe200008f1487 */
[----:B------:R-:W2:Y:S01]  /*8980*/  LDL.LU R192, [R1+0x54] ;  /* 0x0000540001c07983 */ /* 0x000ea20000300800 */
[----:B------:R-:W-:-:S03]  /*8990*/  LEA.HI.X R137, R170, R204, R137, 0x2, P4 ;  /* 0x000000ccaa897211 */ /* 0x000fc600020f1489 */
[----:B------:R-:W2:Y:S04]  /*89a0*/  LDL.LU R193, [R1+0x58] ;  /* 0x0000580001c17983 */ /* 0x000ea80000300800 */
[----:B------:R-:W2:Y:S01]  /*89b0*/  LDL.LU R170, [R1+0x5c] ;  /* 0x00005c0001aa7983 */ /* 0x000ea20000300800 */
[----:B----4-:R-:W-:Y:S02]  /*89c0*/  SHF.R.S32.HI R139, RZ, 0x1f, R171 ;  /* 0x0000001fff8b7819 */ /* 0x010fe400000114ab */
[----:B------:R-:W-:-:S04]  /*89d0*/  LEA R126, P5, R171, R205, 0x2 ;  /* 0x000000cdab7e7211 */ /* 0x000fc800078a10ff */
[----:B------:R-:W-:Y:S02]  /*89e0*/  LEA.HI.X R139, R171, R204, R139, 0x2, P5 ;  /* 0x000000ccab8b7211 */ /* 0x000fe400028f148b */
[----:B------:R-:W4:Y:S04]  /*89f0*/  LDL.LU R171, [R1+0x60] ;  /* 0x0000600001ab7983 */ /* 0x000f280000300800 */
[----:B------:R-:W4:Y:S01]  /*8a00*/  LDL.LU R177, [R1+0x64] ;  /* 0x0000640001b17983 */ /* 0x000f220000300800 */
[----:B---3--:R-:W-:-:S03]  /*8a10*/  SHF.R.S32.HI R143, RZ, 0x1f, R176 ;  /* 0x0000001fff8f7819 */ /* 0x008fc600000114b0 */
[----:B------:R-:W3:Y:S01]  /*8a20*/  LDL.LU R219, [R1+0x68] ;  /* 0x0000680001db7983 */ /* 0x000ee20000300800 */
[-C--:B------:R-:W-:Y:S02]  /*8a30*/  LEA R130, P1, R176, R205.reuse, 0x2 ;  /* 0x000000cdb0827211 */ /* 0x080fe400078210ff */
[----:B------:R-:W-:Y:S02]  /*8a40*/  SHF.R.S32.HI R145, RZ, 0x1f, R150 ;  /* 0x0000001fff917819 */ /* 0x000fe40000011496 */
[-C--:B------:R-:W-:Y:S02]  /*8a50*/  LEA R132, P4, R150, R205.reuse, 0x2 ;  /* 0x000000cd96847211 */ /* 0x080fe400078810ff */
[----:B------:R-:W-:Y:S02]  /*8a60*/  SHF.R.S32.HI R7, RZ, 0x1f, R203 ;  /* 0x0000001fff077819 */ /* 0x000fe400000114cb */
[----:B------:R-:W-:Y:S02]  /*8a70*/  LEA R134, P5, R203, R205, 0x2 ;  /* 0x000000cdcb867211 */ /* 0x000fe400078a10ff */
[----:B------:R-:W-:-:S02]  /*8a80*/  LEA.HI.X R143, R176, R204, R143, 0x2, P1 ;  /* 0x000000ccb08f7211 */ /* 0x000fc400008f148f */
[-C--:B------:R-:W-:Y:S01]  /*8a90*/  LEA.HI.X R145, R150, R204.reuse, R145, 0x2, P4 ;  /* 0x000000cc96917211 */ /* 0x080fe200020f1491 */
[----:B------:R-:W3:Y:S01]  /*8aa0*/  LDL.LU R176, [R1+0x6c] ;  /* 0x00006c0001b07983 */ /* 0x000ee20000300800 */
[----:B------:R-:W-:Y:S02]  /*8ab0*/  LEA.HI.X R146, R203, R204, R7, 0x2, P5 ;  /* 0x000000cccb927211 */ /* 0x000fe400028f1407 */
[----:B------:R-:W-:Y:S01]  /*8ac0*/  SHF.R.S32.HI R148, RZ, 0x1f, R157 ;  /* 0x0000001fff947819 */ /* 0x000fe2000001149d */
[----:B------:R-:W3:Y:S01]  /*8ad0*/  LDL.LU R203, [R1+0x70] ;  /* 0x0000700001cb7983 */ /* 0x000ee20000300800 */
[----:B------:R-:W-:-:S04]  /*8ae0*/  LEA R138, P1, R157, R205, 0x2 ;  /* 0x000000cd9d8a7211 */ /* 0x000fc800078210ff */
[----:B------:R-:W-:Y:S02]  /*8af0*/  LEA.HI.X R148, R157, R204, R148, 0x2, P1 ;  /* 0x000000cc9d947211 */ /* 0x000fe400008f1494 */
[----:B------:R-:W3:Y:S01]  /*8b00*/  LDL.LU R157, [R1+0x74] ;  /* 0x00007400019d7983 */ /* 0x000ee20000300800 */
[----:B------:R-:W-:Y:S02]  /*8b10*/  SHF.R.S32.HI R141, RZ, 0x1f, R197 ;  /* 0x0000001fff8d7819 */ /* 0x000fe400000114c5 */
[----:B--2---:R-:W-:Y:S02]  /*8b20*/  SHF.R.S32.HI R150, RZ, 0x1f, R240 ;  /* 0x0000001fff967819 */ /* 0x004fe400000114f0 */
[----:B------:R-:W-:-:S04]  /*8b30*/  LEA R142, P5, R240, R205, 0x2 ;  /* 0x000000cdf08e7211 */ /* 0x000fc800078a10ff */
[-C--:B------:R-:W-:Y:S02]  /*8b40*/  LEA.HI.X R150, R240, R204.reuse, R150, 0x2, P5 ;  /* 0x000000ccf0967211 */ /* 0x080fe400028f1496 */
[----:B------:R-:W2:Y:S01]  /*8b50*/  LDL.LU R240, [R1+0x78] ;  /* 0x0000780001f07983 */ /* 0x000ea20000300800 */
[CC--:B------:R-:W-:Y:S02]  /*8b60*/  LEA R128, P0, R197.reuse, R205.reuse, 0x2 ;  /* 0x000000cdc5807211 */ /* 0x0c0fe400078010ff */
[----:B------:R-:W-:Y:S01]  /*8b70*/  SHF.R.S32.HI R147, RZ, 0x1f, R156 ;  /* 0x0000001fff937819 */ /* 0x000fe2000001149c */
[----:B------:R-:W2:Y:S01]  /*8b80*/  LDL.LU R189, [R1+0x7c] ;  /* 0x00007c0001bd7983 */ /* 0x000ea20000300800 */
[----:B------:R-:W-:Y:S02]  /*8b90*/  LEA.HI.X R141, R197, R204, R141, 0x2, P0 ;  /* 0x000000ccc58d7211 */ /* 0x000fe400000f148d */
[----:B------:R-:W-:-:S04]  /*8ba0*/  LEA R136, P0, R156, R205, 0x2 ;  /* 0x000000cd9c887211 */ /* 0x000fc800078010ff */
[-C--:B------:R-:W-:Y:S02]  /*8bb0*/  LEA.HI.X R147, R156, R204.reuse, R147, 0x2, P0 ;  /* 0x000000cc9c937211 */ /* 0x080fe400000f1493 */
[----:B------:R-:W2:Y:S01]  /*8bc0*/  LDL.LU R156, [R1+0x80] ;  /* 0x00008000019c7983 */ /* 0x000ea20000300800 */
[----:B------:R-:W-:Y:S02]  /*8bd0*/  SHF.R.S32.HI R149, RZ, 0x1f, R166 ;  /* 0x0000001fff957819 */ /* 0x000fe400000114a6 */
[-C--:B------:R-:W-:Y:S01]  /*8be0*/  LEA R140, P4, R166, R205.reuse, 0x2 ;  /* 0x000000cda68c7211 */ /* 0x080fe200078810ff */
[----:B------:R-:W2:Y:S01]  /*8bf0*/  LDL.LU R196, [R1+0x84] ;  /* 0x0000840001c47983 */ /* 0x000ea20000300800 */
[----:B------:R-:W-:Y:S02]  /*8c00*/  SHF.R.S32.HI R151, RZ, 0x1f, R192 ;  /* 0x0000001fff977819 */ /* 0x000fe400000114c0 */
[----:B------:R-:W-:Y:S01]  /*8c10*/  LEA R144, P0, R192, R205, 0x2 ;  /* 0x000000cdc0907211 */ /* 0x000fe200078010ff */
[----:B------:R-:W2:Y:S01]  /*8c20*/  LDL.LU R197, [R1+0x88] ;  /* 0x0000880001c57983 */ /* 0x000ea20000300800 */
[----:B------:R-:W-:-:S02]  /*8c30*/  LEA.HI.X R149, R166, R204, R149, 0x2, P4 ;  /* 0x000000cca6957211 */ /* 0x000fc400020f1495 */
[----:B------:R-:W-:Y:S02]  /*8c40*/  SHF.R.S32.HI R160, RZ, 0x1f, R193 ;  /* 0x0000001fffa07819 */ /* 0x000fe400000114c1 */
[CC--:B------:R-:W-:Y:S02]  /*8c50*/  LEA R161, P1, R193.reuse, R205.reuse, 0x2 ;  /* 0x000000cdc1a17211 */ /* 0x0c0fe400078210ff */
[----:B------:R-:W-:Y:S02]  /*8c60*/  SHF.R.S32.HI R162, RZ, 0x1f, R170 ;  /* 0x0000001fffa27819 */ /* 0x000fe400000114aa */
[----:B------:R-:W-:Y:S02]  /*8c70*/  LEA R163, P4, R170, R205, 0x2 ;  /* 0x000000cdaaa37211 */ /* 0x000fe400078810ff */
[-C--:B------:R-:W-:Y:S02]  /*8c80*/  LEA.HI.X R151, R192, R204.reuse, R151, 0x2, P0 ;  /* 0x000000ccc0977211 */ /* 0x080fe400000f1497 */
[-C--:B------:R-:W-:Y:S01]  /*8c90*/  LEA.HI.X R160, R193, R204.reuse, R160, 0x2, P1 ;  /* 0x000000ccc1a07211 */ /* 0x080fe200008f14a0 */
[----:B------:R-:W2:Y:S01]  /*8ca0*/  LDL.LU R192, [R1+0x8c] ;  /* 0x00008c0001c07983 */ /* 0x000ea20000300800 */
[----:B------:R-:W-:-:S03]  /*8cb0*/  LEA.HI.X R162, R170, R204, R162, 0x2, P4 ;  /* 0x000000ccaaa27211 */ /* 0x000fc600020f14a2 */
[----:B------:R-:W2:Y:S04]  /*8cc0*/  LDL.LU R193, [R1+0x90] ;  /* 0x0000900001c17983 */ /* 0x000ea80000300800 */
[----:B------:R-:W2:Y:S04]  /*8cd0*/  LDL.LU R200, [R1+0x94] ;  /* 0x0000940001c87983 */ /* 0x000ea80000300800 */
[----:B------:R-:W2:Y:S04]  /*8ce0*/  LDL.LU R198, [R1+0x98] ;  /* 0x0000980001c67983 */ /* 0x000ea80000300800 */
[----:B------:R-:W2:Y:S01]  /*8cf0*/  LDL.LU R199, [R1+0x9c] ;  /* 0x00009c0001c77983 */ /* 0x000ea20000300800 */
[----:B----4-:R-:W-:-:S02]  /*8d00*/  SHF.R.S32.HI R164, RZ, 0x1f, R171 ;  /* 0x0000001fffa47819 */ /* 0x010fc400000114ab */
[CC--:B------:R-:W-:Y:S02]  /*8d10*/  LEA R165, P5, R171.reuse, R205.reuse, 0x2 ;  /* 0x000000cdaba57211 */ /* 0x0c0fe400078a10ff */
[----:B------:R-:W-:Y:S02]  /*8d20*/  SHF.R.S32.HI R166, RZ, 0x1f, R177 ;  /* 0x0000001fffa67819 */ /* 0x000fe400000114b1 */
[----:B------:R-:W-:Y:S02]  /*8d30*/  LEA.HI.X R164, R171, R204, R164, 0x2, P5 ;  /* 0x000000ccaba47211 */ /* 0x000fe400028f14a4 */
[-C--:B------:R-:W-:Y:S02]  /*8d40*/  LEA R167, P0, R177, R205.reuse, 0x2 ;  /* 0x000000cdb1a77211 */ /* 0x080fe400078010ff */
[----:B---3--:R-:W-:Y:S02]  /*8d50*/  SHF.R.S32.HI R168, RZ, 0x1f, R219 ;  /* 0x0000001fffa87819 */ /* 0x008fe400000114db */
[----:B------:R-:W-:-:S02]  /*8d60*/  LEA R169, P1, R219, R205, 0x2 ;  /* 0x000000cddba97211 */ /* 0x000fc400078210ff */
[-C--:B------:R-:W-:Y:S02]  /*8d70*/  LEA.HI.X R166, R177, R204.reuse, R166, 0x2, P0 ;  /* 0x000000ccb1a67211 */ /* 0x080fe400000f14a6 */
[----:B------:R-:W-:Y:S02]  /*8d80*/  LEA.HI.X R168, R219, R204, R168, 0x2, P1 ;  /* 0x000000ccdba87211 */ /* 0x000fe400008f14a8 */
[----:B------:R-:W-:Y:S02]  /*8d90*/  SHF.R.S32.HI R170, RZ, 0x1f, R176 ;  /* 0x0000001fffaa7819 */ /* 0x000fe400000114b0 */
[-C--:B------:R-:W-:Y:S02]  /*8da0*/  LEA R171, P4, R176, R205.reuse, 0x2 ;  /* 0x000000cdb0ab7211 */ /* 0x080fe400078810ff */
[----:B------:R-:W-:Y:S02]  /*8db0*/  SHF.R.S32.HI R172, RZ, 0x1f, R203 ;  /* 0x0000001fffac7819 */ /* 0x000fe400000114cb */
[----:B------:R-:W-:-:S02]  /*8dc0*/  LEA R173, P5, R203, R205, 0x2 ;  /* 0x000000cdcbad7211 */ /* 0x000fc400078a10ff */
[-C--:B------:R-:W-:Y:S02]  /*8dd0*/  LEA.HI.X R170, R176, R204.reuse, R170, 0x2, P4 ;  /* 0x000000ccb0aa7211 */ /* 0x080fe400020f14aa */
[----:B------:R-:W-:Y:S02]  /*8de0*/  LEA.HI.X R172, R203, R204, R172, 0x2, P5 ;  /* 0x000000cccbac7211 */ /* 0x000fe400028f14ac */
[----:B------:R-:W-:Y:S01]  /*8df0*/  SHF.R.S32.HI R174, RZ, 0x1f, R157 ;  /* 0x0000001fffae7819 */ /* 0x000fe2000001149d */
[----:B------:R-:W3:Y:S01]  /*8e00*/  LDL.LU R203, [R1+0xa0] ;  /* 0x0000a00001cb7983 */ /* 0x000ee20000300800 */
[----:B------:R-:W-:-:S03]  /*8e10*/  LEA R175, P0, R157, R205, 0x2 ;  /* 0x000000cd9daf7211 */ /* 0x000fc600078010ff */
[----:B------:R-:W4:Y:S01]  /*8e20*/  LDL.LU R230, [R1+0xa4] ;  /* 0x0000a40001e67983 */ /* 0x000f220000300800 */
[----:B------:R-:W-:-:S03]  /*8e30*/  LEA.HI.X R174, R157, R204, R174, 0x2, P0 ;  /* 0x000000cc9dae7211 */ /* 0x000fc600000f14ae */
[----:B------:R-:W4:Y:S01]  /*8e40*/  LDL.LU R157, [R1+0xa8] ;  /* 0x0000a800019d7983 */ /* 0x000f220000300800 */
[----:B--2---:R-:W-:Y:S02]  /*8e50*/  SHF.R.S32.HI R176, RZ, 0x1f, R240 ;  /* 0x0000001fffb07819 */ /* 0x004fe400000114f0 */
[----:B------:R-:W-:-:S04]  /*8e60*/  LEA R177, P1, R240, R205, 0x2 ;  /* 0x000000cdf0b17211 */ /* 0x000fc800078210ff */
[----:B------:R-:W-:Y:S02]  /*8e70*/  LEA.HI.X R176, R240, R204, R176, 0x2, P1 ;  /* 0x000000ccf0b07211 */ /* 0x000fe400008f14b0 */
[----:B------:R-:W2:Y:S04]  /*8e80*/  LDL.LU R240, [R1+0xac] ;  /* 0x0000ac0001f07983 */ /* 0x000ea80000300800 */
[----:B------:R-:W2:Y:S01]  /*8e90*/  LDL.LU R219, [R1+0xb0] ;  /* 0x0000b00001db7983 */ /* 0x000ea20000300800 */
[----:B------:R-:W-:Y:S02]  /*8ea0*/  SHF.R.S32.HI R180, RZ, 0x1f, R156 ;  /* 0x0000001fffb47819 */ /* 0x000fe4000001149c */
[----:B------:R-:W-:-:S04]  /*8eb0*/  LEA R181, P5, R156, R205, 0x2 ;  /* 0x000000cd9cb57211 */ /* 0x000fc800078a10ff */
[-C--:B------:R-:W-:Y:S02]  /*8ec0*/  LEA.HI.X R180, R156, R204.reuse, R180, 0x2, P5 ;  /* 0x000000cc9cb47211 */ /* 0x080fe400028f14b4 */
[----:B------:R-:W2:Y:S01]  /*8ed0*/  LDL.LU R156, [R1+0x1b4] ;  /* 0x0001b400019c7983 */ /* 0x000ea20000300800 */
[----:B------:R-:W-:Y:S02]  /*8ee0*/  SHF.R.S32.HI R178, RZ, 0x1f, R189 ;  /* 0x0000001fffb27819 */ /* 0x000fe400000114bd */
[C---:B------:R-:W-:Y:S02]  /*8ef0*/  LEA R179, P4, R189.reuse, R205, 0x2 ;  /* 0x000000cdbdb37211 */ /* 0x040fe400078810ff */
[----:B------:R-:W-:Y:S02]  /*8f00*/  SHF.R.S32.HI R182, RZ, 0x1f, R196 ;  /* 0x0000001fffb67819 */ /* 0x000fe400000114c4 */
[----:B------:R-:W-:Y:S02]  /*8f10*/  LEA.HI.X R178, R189, R204, R178, 0x2, P4 ;  /* 0x000000ccbdb27211 */ /* 0x000fe400020f14b2 */
[----:B------:R-:W-:-:S02]  /*8f20*/  SHF.R.S32.HI R184, RZ, 0x1f, R197 ;  /* 0x0000001fffb87819 */ /* 0x000fc400000114c5 */
[-C--:B------:R-:W-:Y:S02]  /*8f30*/  LEA R183, P0, R196, R205.reuse, 0x2 ;  /* 0x000000cdc4b77211 */ /* 0x080fe400078010ff */
[-C--:B------:R-:W-:Y:S02]  /*8f40*/  LEA R185, P1, R197, R205.reuse, 0x2 ;  /* 0x000000cdc5b97211 */ /* 0x080fe400078210ff */
[----:B------:R-:W-:Y:S02]  /*8f50*/  SHF.R.S32.HI R186, RZ, 0x1f, R192 ;  /* 0x0000001fffba7819 */ /* 0x000fe400000114c0 */
[-C--:B------:R-:W-:Y:S02]  /*8f60*/  LEA R187, P4, R192, R205.reuse, 0x2 ;  /* 0x000000cdc0bb7211 */ /* 0x080fe400078810ff */
[----:B------:R-:W-:Y:S02]  /*8f70*/  SHF.R.S32.HI R188, RZ, 0x1f, R193 ;  /* 0x0000001fffbc7819 */ /* 0x000fe400000114c1 */
[----:B------:R-:W-:-:S02]  /*8f80*/  LEA R189, P5, R193, R205, 0x2 ;  /* 0x000000cdc1bd7211 */ /* 0x000fc400078a10ff */
[-C--:B------:R-:W-:Y:S02]  /*8f90*/  LEA.HI.X R182, R196, R204.reuse, R182, 0x2, P0 ;  /* 0x000000ccc4b67211 */ /* 0x080fe400000f14b6 */
[-C--:B------:R-:W-:Y:S02]  /*8fa0*/  LEA.HI.X R184, R197, R204.reuse, R184, 0x2, P1 ;  /* 0x000000ccc5b87211 */ /* 0x080fe400008f14b8 */
[-C--:B------:R-:W-:Y:S02]  /*8fb0*/  LEA.HI.X R186, R192, R204.reuse, R186, 0x2, P4 ;  /* 0x000000ccc0ba7211 */ /* 0x080fe400020f14ba */
[----:B------:R-:W-:Y:S02]  /*8fc0*/  LEA.HI.X R188, R193, R204, R188, 0x2, P5 ;  /* 0x000000ccc1bc7211 */ /* 0x000fe400028f14bc */
[----:B------:R-:W-:Y:S02]  /*8fd0*/  SHF.R.S32.HI R190, RZ, 0x1f, R200 ;  /* 0x0000001fffbe7819 */ /* 0x000fe400000114c8 */
[----:B------:R-:W-:-:S02]  /*8fe0*/  SHF.R.S32.HI R192, RZ, 0x1f, R198 ;  /* 0x0000001fffc07819 */ /* 0x000fc400000114c6 */
[-C--:B------:R-:W-:Y:S02]  /*8ff0*/  LEA R191, P0, R200, R205.reuse, 0x2 ;  /* 0x000000cdc8bf7211 */ /* 0x080fe400078010ff */
[-C--:B------:R-:W-:Y:S02]  /*9000*/  LEA R193, P1, R198, R205.reuse, 0x2 ;  /* 0x000000cdc6c17211 */ /* 0x080fe400078210ff */
[----:B------:R-:W-:Y:S02]  /*9010*/  SHF.R.S32.HI R194, RZ, 0x1f, R199 ;  /* 0x0000001fffc27819 */ /* 0x000fe400000114c7 */
[----:B------:R-:W-:Y:S02]  /*9020*/  LEA R195, P4, R199, R205, 0x2 ;  /* 0x000000cdc7c37211 */ /* 0x000fe400078810ff */
[-C--:B------:R-:W-:Y:S02]  /*9030*/  LEA.HI.X R190, R200, R204.reuse, R190, 0x2, P0 ;  /* 0x000000ccc8be7211 */ /* 0x080fe400000f14be */
[----:B------:R-:W-:-:S02]  /*9040*/  LEA.HI.X R192, R198, R204, R192, 0x2, P1 ;  /* 0x000000ccc6c07211 */ /* 0x000fc400008f14c0 */
[----:B------:R-:W-:Y:S02]  /*9050*/  LEA.HI.X R194, R199, R204, R194, 0x2, P4 ;  /* 0x000000ccc7c27211 */ /* 0x000fe400020f14c2 */
[----:B------:R-:W-:-:S04]  /*9060*/  IADD3 R152, P6, R152, UR10, RZ ;  /* 0x0000000a98987c10 */ /* 0x000fc8000ffde0ff */
[----:B------:R-:W-:Y:S02]  /*9070*/  IADD3.X R13, R13, UR11, RZ, P6, !PT ;  /* 0x0000000b0d0d7c10 */ /* 0x000fe4000b7fe4ff */
        /* <DEDUP_REMOVED lines=16> */
[----:B------:R-:W-:Y:S02]  /*9180*/  IADD3 R118, P6, R118, UR10, RZ ;  /* 0x0000000a76767c10 */ /* 0x000fe4000ffde0ff */
[----:B---3--:R-:W-:Y:S02]  /*9190*/  SHF.R.S32.HI R196, RZ, 0x1f, R203 ;  /* 0x0000001fffc47819 */ /* 0x008fe400000114cb */
[----:B------:R-:W-:-:S04]  /*91a0*/  LEA R197, P5, R203, R205, 0x2 ;  /* 0x000000cdcbc57211 */ /* 0x000fc800078a10ff */
[-C--:B------:R-:W-:Y:S02]  /*91b0*/  LEA.HI.X R196, R203, R204.reuse, R196, 0x2, P5 ;  /* 0x000000cccbc47211 */ /* 0x080fe400028f14c4 */
[----:B----4-:R-:W-:Y:S02]  /*91c0*/  SHF.R.S32.HI R200, RZ, 0x1f, R157 ;  /* 0x0000001fffc87819 */ /* 0x010fe4000001149d */
[CC--:B------:R-:W-:Y:S02]  /*91d0*/  LEA R201, P1, R157.reuse, R205.reuse, 0x2 ;  /* 0x000000cd9dc97211 */ /* 0x0c0fe400078210ff */
[----:B------:R-:W-:Y:S02]  /*91e0*/  SHF.R.S32.HI R198, RZ, 0x1f, R230 ;  /* 0x0000001fffc67819 */ /* 0x000fe400000114e6 */
[----:B------:R-:W-:Y:S02]  /*91f0*/  LEA.HI.X R200, R157, R204, R200, 0x2, P1 ;  /* 0x000000cc9dc87211 */ /* 0x000fe400008f14c8 */
[----:B------:R-:W-:-:S02]  /*9200*/  LEA R199, P0, R230, R205, 0x2 ;  /* 0x000000cde6c77211 */ /* 0x000fc400078010ff */
[----:B------:R-:W-:Y:S02]  /*9210*/  LOP3.LUT R157, R0, 0x3c, RZ, 0xfc, !PT ;  /* 0x0000003c009d7812 */ /* 0x000fe400078efcff */
[----:B------:R-:W-:-:S03]  /*9220*/  LEA.HI.X R198, R230, R204, R198, 0x2, P0 ;  /* 0x000000cce6c67211 */ /* 0x000fc600000f14c6 */
[----:B------:R-:W-:-:S05]  /*9230*/  IMAD R157, R157, R234, RZ ;  /* 0x000000ea9d9d7224 */ /* 0x000fca00078e02ff */
[----:B------:R-:W-:Y:S01]  /*9240*/  STL [R1+0x8], R157 ;  /* 0x0000089d01007387 */ /* 0x000fe20000100800 */
[----:B------:R-:W-:Y:S02]  /*9250*/  IADD3.X R131, R131, UR11, RZ, P6, !PT ;  /* 0x0000000b83837c10 */ /* 0x000fe4000b7fe4ff */
[----:B------:R-:W-:-:S04]  /*9260*/  IADD3 R124, P6, R124, UR10, RZ ;  /* 0x0000000a7c7c7c10 */ /* 0x000fc8000ffde0ff */
[----:B------:R-:W-:Y:S02]  /*9270*/  IADD3.X R137, R137, UR11, RZ, P6, !PT ;  /* 0x0000000b89897c10 */ /* 0x000fe4000b7fe4ff */
[----:B------:R-:W-:-:S04]  /*9280*/  IADD3 R130, P6, R130, UR10, RZ ;  /* 0x0000000a82827c10 */ /* 0x000fc8000ffde0ff */
[----:B------:R-:W-:Y:S02]  /*9290*/  IADD3.X R143, R143, UR11, RZ, P6, !PT ;  /* 0x0000000b8f8f7c10 */ /* 0x000fe4000b7fe4ff */
[----:B------:R-:W-:-:S04]  /*92a0*/  IADD3 R136, P6, R136, UR10, RZ ;  /* 0x0000000a88887c10 */ /* 0x000fc8000ffde0ff */
[----:B------:R-:W-:Y:S02]  /*92b0*/  IADD3.X R147, R147, UR11, RZ, P6, !PT ;  /* 0x0000000b93937c10 */ /* 0x000fe4000b7fe4ff */
[----:B--2---:R-:W-:Y:S02]  /*92c0*/  SHF.R.S32.HI R202, RZ, 0x1f, R240 ;  /* 0x0000001fffca7819 */ /* 0x004fe400000114f0 */
[CC--:B------:R-:W-:Y:S02]  /*92d0*/  LEA R203, P4, R240.reuse, R205.reuse, 0x2 ;  /* 0x000000cdf0cb7211 */ /* 0x0c0fe400078810ff */
[----:B------:R-:W-:Y:S02]  /*92e0*/  SHF.R.S32.HI R7, RZ, 0x1f, R219 ;  /* 0x0000001fff077819 */ /* 0x000fe400000114db */
[----:B------:R-:W-:Y:S02]  /*92f0*/  LEA.HI.X R202, R240, R204, R202, 0x2, P4 ;  /* 0x000000ccf0ca7211 */ /* 0x000fe400020f14ca */
[----:B------:R-:W-:-:S02]  /*9300*/  LEA R205, P5, R219, R205, 0x2 ;  /* 0x000000cddbcd7211 */ /* 0x000fc400078a10ff */
[----:B------:R-:W-:Y:S02]  /*9310*/  LOP3.LUT R240, R0, 0x3a, RZ, 0xfc, !PT ;  /* 0x0000003a00f07812 */ /* 0x000fe400078efcff */
[----:B------:R-:W-:-:S03]  /*9320*/  LEA.HI.X R204, R219, R204, R7, 0x2, P5 ;  /* 0x000000ccdbcc7211 */ /* 0x000fc600028f1407 */
[----:B------:R-:W-:Y:S01]  /*9330*/  IMAD R7, R240, R234, RZ ;  /* 0x000000eaf0077224 */ /* 0x000fe200078e02ff */
[----:B------:R-:W-:-:S04]  /*9340*/  IADD3 R8, P4, R8, UR10, RZ ;  /* 0x0000000a08087c10 */ /* 0x000fc8000ff9e0ff */
[----:B------:R1:W-:Y:S01]  /*9350*/  STL [R1], R7 ;  /* 0x0000000701007387 */ /* 0x0003e20000100800 */
[----:B------:R-:W-:Y:S02]  /*9360*/  IADD3.X R17, R17, UR11, RZ, P4, !PT ;  /* 0x0000000b11117c10 */ /* 0x000fe4000a7fe4ff */
[----:B------:R-:W-:Y:S02]  /*9370*/  IADD3 R10, P4, R10, UR10, RZ ;  /* 0x0000000a0a0a7c10 */ /* 0x000fe4000ff9e0ff */
[----:B-1----:R-:W-:-:S04]  /*9380*/  IADD3 R7, P5, R25, UR10, RZ ;  /* 0x0000000a19077c10 */ /* 0x002fc8000ffbe0ff */
[----:B------:R-:W-:Y:S02]  /*9390*/  IADD3.X R15, R15, UR11, RZ, P5, !PT ;  /* 0x0000000b0f0f7c10 */ /* 0x000fe4000affe4ff */
[----:B------:R-:W-:Y:S02]  /*93a0*/  IADD3 R11, P5, R11, UR10, RZ ;  /* 0x0000000a0b0b7c10 */ /* 0x000fe4000ffbe0ff */
[----:B------:R-:W-:Y:S02]  /*93b0*/  IADD3.X R23, R23, UR11, RZ, P4, !PT ;  /* 0x0000000b17177c10 */ /* 0x000fe4000a7fe4ff */
[----:B------:R-:W-:Y:S02]  /*93c0*/  IADD3.X R21, R21, UR11, RZ, P5, !PT ;  /* 0x0000000b15157c10 */ /* 0x000fe4000affe4ff */
[----:B------:R-:W-:Y:S02]  /*93d0*/  IADD3 R14, P5, R14, UR10, RZ ;  /* 0x0000000a0e0e7c10 */ /* 0x000fe4000ffbe0ff */
[----:B------:R-:W-:-:S02]  /*93e0*/  IADD3 R16, P4, R16, UR10, RZ ;  /* 0x0000000a10107c10 */ /* 0x000fc4000ff9e0ff */
[----:B------:R-:W-:Y:S02]  /*93f0*/  IADD3.X R91, R91, UR11, RZ, P5, !PT ;  /* 0x0000000b5b5b7c10 */ /* 0x000fe4000affe4ff */
[----:B------:R-:W-:Y:S02]  /*9400*/  IADD3.X R93, R93, UR11, RZ, P4, !PT ;  /* 0x0000000b5d5d7c10 */ /* 0x000fe4000a7fe4ff */
[----:B------:R-:W-:Y:S02]  /*9410*/  IADD3 R20, P5, R20, UR10, RZ ;  /* 0x0000000a14147c10 */ /* 0x000fe4000ffbe0ff */
[----:B------:R-:W-:Y:S02]  /*9420*/  IADD3 R22, P4, R22, UR10, RZ ;  /* 0x0000000a16167c10 */ /* 0x000fe4000ff9e0ff */
[----:B------:R-:W-:Y:S02]  /*9430*/  IADD3.X R97, R97, UR11, RZ, P5, !PT ;  /* 0x0000000b61617c10 */ /* 0x000fe4000affe4ff */
[----:B------:R-:W-:-:S02]  /*9440*/  IADD3.X R99, R99, UR11, RZ, P4, !PT ;  /* 0x0000000b63637c10 */ /* 0x000fc4000a7fe4ff */
[----:B------:R-:W-:Y:S02]  /*9450*/  IADD3 R90, P5, R90, UR10, RZ ;  /* 0x0000000a5a5a7c10 */ /* 0x000fe4000ffbe0ff */
        /* <DEDUP_REMOVED lines=33> */
[----:B------:R-:W-:Y:S02]  /*9670*/  IADD3 R142, P6, R142, UR10, RZ ;  /* 0x0000000a8e8e7c10 */ /* 0x000fe4000ffde0ff */
[----:B------:R-:W-:-:S02]  /*9680*/  IADD3.X R148, R148, UR11, RZ, P5, !PT ;  /* 0x0000000b94947c10 */ /* 0x000fc4000affe4ff */
        /* <DEDUP_REMOVED lines=11> */
[----:B------:R-:W-:-:S02]  /*9740*/  LOP3.LUT R219, R0, 0x36, RZ, 0xfc, !PT ;  /* 0x0000003600db7812 */ /* 0x000fc400078efcff */
[----:B------:R-:W-:Y:S02]  /*9750*/  IADD3.X R164, R164, UR11, RZ, P5, !PT ;  /* 0x0000000ba4a47c10 */ /* 0x000fe4000affe4ff */
[----:B------:R-:W-:Y:S02]  /*9760*/  IADD3.X R166, R166, UR11, RZ, P4, !PT ;  /* 0x0000000ba6a67c10 */ /* 0x000fe4000a7fe4ff */
[----:B------:R-:W-:Y:S01]  /*9770*/  IADD3.X R168, R168, UR11, RZ, P6, !PT ;  /* 0x0000000ba8a87c10 */ /* 0x000fe2000b7fe4ff */
[----:B------:R-:W-:Y:S01]  /*9780*/  IMAD R249, R219, R234, RZ ;  /* 0x000000eadbf97224 */ /* 0x000fe200078e02ff */
[----:B------:R-:W-:Y:S02]  /*9790*/  IADD3 R171, P5, R171, UR10, RZ ;  /* 0x0000000aabab7c10 */ /* 0x000fe4000ffbe0ff */
[----:B------:R-:W-:Y:S02]  /*97a0*/  IADD3 R173, P4, R173, UR10, RZ ;  /* 0x0000000aadad7c10 */ /* 0x000fe4000ff9e0ff */
[----:B------:R-:W-:-:S02]  /*97b0*/  IADD3 R175, P6, R175, UR10, RZ ;  /* 0x0000000aafaf7c10 */ /* 0x000fc4000ffde0ff */
[C---:B------:R-:W-:Y:S02]  /*97c0*/  LOP3.LUT R230, R0.reuse, 0x38, RZ, 0xfc, !PT ;  /* 0x0000003800e67812 */ /* 0x040fe400078efcff */
[C---:B------:R-:W-:Y:S02]  /*97d0*/  LOP3.LUT R219, R0.reuse, 0x2c, RZ, 0xfc, !PT ;  /* 0x0000002c00db7812 */ /* 0x040fe400078efcff */
[----:B------:R-:W-:Y:S02]  /*97e0*/  LOP3.LUT R157, R0, 0x34, RZ, 0xfc, !PT ;  /* 0x00000034009d7812 */ /* 0x000fe400078efcff */
[----:B------:R-:W-:Y:S02]  /*97f0*/  IADD3.X R170, R170, UR11, RZ, P5, !PT ;  /* 0x0000000baaaa7c10 */ /* 0x000fe4000affe4ff */
[----:B------:R-:W-:Y:S02]  /*9800*/  IADD3.X R172, R172, UR11, RZ, P4, !PT ;  /* 0x0000000bacac7c10 */ /* 0x000fe4000a7fe4ff */
[----:B------:R-:W-:Y:S01]  /*9810*/  IADD3.X R174, R174, UR11, RZ, P6, !PT ;  /* 0x0000000baeae7c10 */ /* 0x000fe2000b7fe4ff */
[----:B------:R-:W-:Y:S01]  /*9820*/  IMAD R251, R230, R234, RZ ;  /* 0x000000eae6fb7224 */ /* 0x000fe200078e02ff */
[----:B------:R-:W-:-:S02]  /*9830*/  IADD3 R177, P5, R177, UR10, RZ ;  /* 0x0000000ab1b17c10 */ /* 0x000fc4000ffbe0ff */
[----:B------:R-:W-:Y:S02]  /*9840*/  IADD3 R179, P4, R179, UR10, RZ ;  /* 0x0000000ab3b37c10 */ /* 0x000fe4000ff9e0ff */
[----:B------:R-:W-:Y:S01]  /*9850*/  IADD3 R181, P6, R181, UR10, RZ ;  /* 0x0000000ab5b57c10 */ /* 0x000fe2000ffde0ff */
[-C--:B------:R-:W-:Y:S01]  /*9860*/  IMAD R244, R219, R234.reuse, RZ ;  /* 0x000000eadbf47224 */ /* 0x080fe200078e02ff */
[C---:B------:R-:W-:Y:S01]  /*9870*/  LOP3.LUT R230, R0.reuse, 0x30, RZ, 0xfc, !PT ;  /* 0x0000003000e67812 */ /* 0x040fe200078efcff */
[----:B------:R-:W-:Y:S01]  /*9880*/  IMAD R247, R157, R234, RZ ;  /* 0x000000ea9df77224 */ /* 0x000fe200078e02ff */
[C---:B------:R-:W-:Y:S02]  /*9890*/  LOP3.LUT R219, R0.reuse, 0x22, RZ, 0xfc, !PT ;  /* 0x0000002200db7812 */ /* 0x040fe400078efcff */
[----:B------:R-:W-:Y:S02]  /*98a0*/  LOP3.LUT R240, R0, 0x32, RZ, 0xfc, !PT ;  /* 0x0000003200f07812 */ /* 0x000fe400078efcff */
[----:B------:R-:W-:-:S02]  /*98b0*/  IADD3.X R176, R176, UR11, RZ, P5, !PT ;  /* 0x0000000bb0b07c10 */ /* 0x000fc4000affe4ff */
[----:B------:R-:W-:Y:S02]  /*98c0*/  IADD3.X R178, R178, UR11, RZ, P4, !PT ;  /* 0x0000000bb2b27c10 */ /* 0x000fe4000a7fe4ff */
[----:B------:R-:W-:Y:S02]  /*98d0*/  IADD3.X R180, R180, UR11, RZ, P6, !PT ;  /* 0x0000000bb4b47c10 */ /* 0x000fe4000b7fe4ff */
[----:B------:R-:W-:Y:S02]  /*98e0*/  LOP3.LUT R157, R0, 0x2a, RZ, 0xfc, !PT ;  /* 0x0000002a009d7812 */ /* 0x000fe400078efcff */
[----:B------:R-:W-:Y:S02]  /*98f0*/  IADD3 R183, P5, R183, UR10, RZ ;  /* 0x0000000ab7b77c10 */ /* 0x000fe4000ffbe0ff */
[----:B------:R-:W-:Y:S02]  /*9900*/  IADD3 R185, P4, R185, UR10, RZ ;  /* 0x0000000ab9b97c10 */ /* 0x000fe4000ff9e0ff */
[----:B------:R-:W-:Y:S01]  /*9910*/  IADD3 R187, P6, R187, UR10, RZ ;  /* 0x0000000abbbb7c10 */ /* 0x000fe2000ffde0ff */
[-C--:B------:R-:W-:Y:S01]  /*9920*/  IMAD R245, R230, R234.reuse, RZ ;  /* 0x000000eae6f57224 */ /* 0x080fe200078e02ff */
[C---:B------:R-:W-:Y:S01]  /*9930*/  LOP3.LUT R230, R0.reuse, 0x26, RZ, 0xfc, !PT ;  /* 0x0000002600e67812 */ /* 0x040fe200078efcff */
[-C--:B------:R-:W-:Y:S01]  /*9940*/  IMAD R239, R219, R234.reuse, RZ ;  /* 0x000000eadbef7224 */ /* 0x080fe200078e02ff */
[----:B------:R-:W-:Y:S01]  /*9950*/  LOP3.LUT R219, R0, 0x18, RZ, 0xfc, !PT ;  /* 0x0000001800db7812 */ /* 0x000fe200078efcff */
[-C--:B------:R-:W-:Y:S01]  /*9960*/  IMAD R246, R240, R234.reuse, RZ ;  /* 0x000000eaf0f67224 */ /* 0x080fe200078e02ff */
[----:B------:R-:W-:Y:S01]  /*9970*/  IADD3.X R182, R182, UR11, RZ, P5, !PT ;  /* 0x0000000bb6b67c10 */ /* 0x000fe2000affe4ff */
[----:B------:R-:W-:Y:S01]  /*9980*/  IMAD R243, R157, R234, RZ ;  /* 0x000000ea9df37224 */ /* 0x000fe200078e02ff */
[----:B------:R-:W-:-:S02]  /*9990*/  IADD3.X R184, R184, UR11, RZ, P4, !PT ;  /* 0x0000000bb8b87c10 */ /* 0x000fc4000a7fe4ff */
[----:B------:R-:W-:Y:S02]  /*99a0*/  IADD3.X R186, R186, UR11, RZ, P6, !PT ;  /* 0x0000000bbaba7c10 */ /* 0x000fe4000b7fe4ff */
[C---:B------:R-:W-:Y:S02]  /*99b0*/  LOP3.LUT R240, R0.reuse, 0x28, RZ, 0xfc, !PT ;  /* 0x0000002800f07812 */ /* 0x040fe400078efcff */
[----:B------:R-:W-:Y:S02]  /*99c0*/  IADD3 R189, P5, R189, UR10, RZ ;  /* 0x0000000abdbd7c10 */ /* 0x000fe4000ffbe0ff */
[----:B------:R-:W-:Y:S02]  /*99d0*/  IADD3 R191, P4, R191, UR10, RZ ;  /* 0x0000000abfbf7c10 */ /* 0x000fe4000ff9e0ff */
[----:B------:R-:W-:Y:S02]  /*99e0*/  IADD3 R193, P6, R193, UR10, RZ ;  /* 0x0000000ac1c17c10 */ /* 0x000fe4000ffde0ff */
[----:B------:R-:W-:Y:S01]  /*99f0*/  LOP3.LUT R157, R0, 0x20, RZ, 0xfc, !PT ;  /* 0x00000020009d7812 */ /* 0x000fe200078efcff */
[-C--:B------:R-:W-:Y:S01]  /*9a00*/  IMAD R241, R230, R234.reuse, RZ ;  /* 0x000000eae6f17224 */ /* 0x080fe200078e02ff */
[----:B------:R-:W-:Y:S01]  /*9a10*/  LOP3.LUT R230, R0, 0x1a, RZ, 0xfc, !PT ;  /* 0x0000001a00e67812 */ /* 0x000fe200078efcff */
[-C--:B------:R-:W-:Y:S01]  /*9a20*/  IMAD R235, R219, R234.reuse, RZ ;  /* 0x000000eadbeb7224 */ /* 0x080fe200078e02ff */
[----:B------:R-:W-:Y:S01]  /*9a30*/  IADD3.X R188, R188, UR11, RZ, P5, !PT ;  /* 0x0000000bbcbc7c10 */ /* 0x000fe2000affe4ff */
[----:B------:R-:W-:Y:S01]  /*9a40*/  IMAD R242, R240, R234, RZ ;  /* 0x000000eaf0f27224 */ /* 0x000fe200078e02ff */
[----:B------:R-:W-:-:S02]  /*9a50*/  IADD3.X R190, R190, UR11, RZ, P4, !PT ;  /* 0x0000000bbebe7c10 */ /* 0x000fc4000a7fe4ff */
[----:B------:R-:W-:Y:S01]  /*9a60*/  IADD3.X R192, R192, UR11, RZ, P6, !PT ;  /* 0x0000000bc0c07c10 */ /* 0x000fe2000b7fe4ff */
[----:B------:R-:W-:Y:S01]  /*9a70*/  IMAD R238, R157, R234, RZ ;  /* 0x000000ea9dee7224 */ /* 0x000fe200078e02ff */
[----:B------:R-:W-:Y:S02]  /*9a80*/  LEA R156, P1, R5, R156, 0x3 ;  /* 0x0000009c059c7211 */ /* 0x000fe400078218ff */
[----:B------:R-:W-:Y:S02]  /*9a90*/  SHF.R.S32.HI R219, RZ, 0x1f, R5 ;  /* 0x0000001fffdb7819 */ /* 0x000fe40000011405 */
[----:B------:R-:W-:Y:S02]  /*9aa0*/  IADD3 R195, P5, R195, UR10, RZ ;  /* 0x0000000ac3c37c10 */ /* 0x000fe4000ffbe0ff */
[----:B------:R-:W-:Y:S02]  /*9ab0*/  IADD3 R197, P4, R197, UR10, RZ ;  /* 0x0000000ac5c57c10 */ /* 0x000fe4000ff9e0ff */
[----:B------:R-:W-:-:S02]  /*9ac0*/  IADD3 R199, P6, R199, UR10, RZ ;  /* 0x0000000ac7c77c10 */ /* 0x000fc4000ffde0ff */
[C---:B------:R-:W-:Y:S02]  /*9ad0*/  LOP3.LUT R240, R0.reuse, 0x24, RZ, 0xfc, !PT ;  /* 0x0000002400f07812 */ /* 0x040fe400078efcff */
[C---:B------:R-:W-:Y:S02]  /*9ae0*/  LOP3.LUT R222, R0.reuse, 0x1c, RZ, 0xfc, !PT ;  /* 0x0000001c00de7812 */ /* 0x040fe400078efcff */
[----:B------:R-:W-:Y:S01]  /*9af0*/  LOP3.LUT R157, R0, 0x16, RZ, 0xfc, !PT ;  /* 0x00000016009d7812 */ /* 0x000fe200078efcff */
[----:B------:R-:W-:Y:S01]  /*9b00*/  IMAD R236, R230, R234, RZ ;  /* 0x000000eae6ec7224 */ /* 0x000fe200078e02ff */
[----:B------:R-:W-:Y:S02]  /*9b10*/  IADD3 R156, P0, R156, UR8, RZ ;  /* 0x000000089c9c7c10 */ /* 0x000fe4000ff1e0ff */
[----:B------:R-:W-:Y:S02]  /*9b20*/  IADD3.X R194, R194, UR11, RZ, P5, !PT ;  /* 0x0000000bc2c27c10 */ /* 0x000fe4000affe4ff */
[----:B------:R-:W-:-:S02]  /*9b30*/  IADD3.X R196, R196, UR11, RZ, P4, !PT ;  /* 0x0000000bc4c47c10 */ /* 0x000fc4000a7fe4ff */
[----:B------:R-:W-:Y:S02]  /*9b40*/  IADD3.X R198, R198, UR11, RZ, P6, !PT ;  /* 0x0000000bc6c67c10 */ /* 0x000fe4000b7fe4ff */
[----:B------:R-:W-:Y:S02]  /*9b50*/  LEA.HI.X R24, R5, R24, R219, 0x3, P1 ;  /* 0x0000001805187211 */ /* 0x000fe400008f1cdb */
[----:B------:R-:W-:Y:S01]  /*9b60*/  SHF.R.S32.HI R207, RZ, 0x6, R207 ;  /* 0x00000006ffcf7819 */ /* 0x000fe200000114cf */
[-C--:B------:R-:W-:Y:S01]  /*9b70*/  IMAD R240, R240, R234.reuse, RZ ;  /* 0x000000eaf0f07224 */ /* 0x080fe200078e02ff */
[----:B------:R-:W-:Y:S01]  /*9b80*/  IADD3 R201, P5, R201, UR10, RZ ;  /* 0x0000000ac9c97c10 */ /* 0x000fe2000ffbe0ff */
[----:B------:R-:W-:Y:S01]  /*9b90*/  IMAD R237, R222, R234, RZ ;  /* 0x000000eadeed7224 */ /* 0x000fe200078e02ff */
[----:B------:R-:W-:Y:S02]  /*9ba0*/  IADD3 R203, P4, R203, UR10, RZ ;  /* 0x0000000acbcb7c10 */ /* 0x000fe4000ff9e0ff */
[----:B------:R-:W-:-:S02]  /*9bb0*/  IADD3 R205, P6, R205, UR10, RZ ;  /* 0x0000000acdcd7c10 */ /* 0x000fc4000ffde0ff */
[----:B------:R-:W-:Y:S02]  /*9bc0*/  SHF.R.S32.HI R227, RZ, 0x1f, R208 ;  /* 0x0000001fffe37819 */ /* 0x000fe400000114d0 */
[----:B-----5:R-:W-:Y:S02]  /*9bd0*/  SHF.R.S32.HI R228, RZ, 0x1f, R209 ;  /* 0x0000001fffe47819 */ /* 0x020fe400000114d1 */
[----:B------:R-:W-:Y:S02]  /*9be0*/  SHF.R.S32.HI R229, RZ, 0x1f, R212 ;  /* 0x0000001fffe57819 */ /* 0x000fe400000114d4 */
[----:B------:R-:W-:Y:S02]  /*9bf0*/  SHF.R.S32.HI R230, RZ, 0x1f, R211 ;  /* 0x0000001fffe67819 */ /* 0x000fe400000114d3 */
[----:B------:R-:W-:Y:S02]  /*9c00*/  SHF.R.S32.HI R231, RZ, 0x1f, R210 ;  /* 0x0000001fffe77819 */ /* 0x000fe400000114d2 */
[----:B------:R-:W-:-:S02]  /*9c10*/  SHF.R.S32.HI R232, RZ, 0x1f, R213 ;  /* 0x0000001fffe87819 */ /* 0x000fc400000114d5 */
[----:B------:R-:W-:Y:S01]  /*9c20*/  SHF.R.S32.HI R233, RZ, 0x1f, R214 ;  /* 0x0000001fffe97819 */ /* 0x000fe200000114d6 */
[----:B------:R-:W-:Y:S01]  /*9c30*/  IMAD R234, R157, R234, RZ ;  /* 0x000000ea9dea7224 */ /* 0x000fe200078e02ff */
[----:B------:R-:W-:Y:S02]  /*9c40*/  IADD3.X R157, R24, UR9, RZ, P0, !PT ;  /* 0x00000009189d7c10 */ /* 0x000fe400087fe4ff */
[----:B------:R-:W-:Y:S02]  /*9c50*/  CS2R R24, SRZ ;  /* 0x0000000000187805 */ /* 0x000fe4000001ff00 */
[C---:B------:R-:W-:Y:S01]  /*9c60*/  SHF.L.U64.HI R153, R154.reuse, 0x2, R153 ;  /* 0x000000029a997819 */ /* 0x040fe20000010299 */
[----:B------:R-:W-:Y:S01]  /*9c70*/  IMAD.SHL.U32 R154, R154, 0x4, RZ ;  /* 0x000000049a9a7824 */ /* 0x000fe200078e00ff */
[----:B------:R-:W-:Y:S02]  /*9c80*/  IADD3.X R200, R200, UR11, RZ, P5, !PT ;  /* 0x0000000bc8c87c10 */ /* 0x000fe4000affe4ff */
[----:B------:R-:W-:-:S02]  /*9c90*/  CS2R R26, SRZ ;  /* 0x00000000001a7805 */ /* 0x000fc4000001ff00 */
[----:B------:R-:W-:Y:S02]  /*9ca0*/  IADD3.X R202, R202, UR11, RZ, P4, !PT ;  /* 0x0000000bcaca7c10 */ /* 0x000fe4000a7fe4ff */
[----:B------:R-:W-:Y:S02]  /*9cb0*/  CS2R R28, SRZ ;  /* 0x00000000001c7805 */ /* 0x000fe4000001ff00 */
[----:B------:R-:W-:Y:S02]  /*9cc0*/  IADD3.X R204, R204, UR11, RZ, P6, !PT ;  /* 0x0000000bcccc7c10 */ /* 0x000fe4000b7fe4ff */
        /* <DEDUP_REMOVED lines=17> */
[----:B------:R-:W-:Y:S02]  /*9de0*/  SHF.L.U64.HI R219, R5, 0x2, R219 ;  /* 0x0000000205db7819 */ /* 0x000fe400000102db */
[----:B------:R-:W-:Y:S02]  /*9df0*/  CS2R R64, SRZ ;  /* 0x0000000000407805 */ /* 0x000fe4000001ff00 */
[----:B------:R-:W-:Y:S02]  /*9e00*/  SHF.L.U64.HI R227, R208, 0x2, R227 ;  /* 0x00000002d0e37819 */ /* 0x000fe400000102e3 */
[----:B------:R-:W-:-:S02]  /*9e10*/  CS2R R66, SRZ ;  /* 0x0000000000427805 */ /* 0x000fc4000001ff00 */
[----:B------:R-:W-:Y:S02]  /*9e20*/  SHF.L.U64.HI R228, R209, 0x2, R228 ;  /* 0x00000002d1e47819 */ /* 0x000fe400000102e4 */
        /* <DEDUP_REMOVED lines=11> */
[----:B------:R-:W-:Y:S02]  /*9ee0*/  CS2R R80, SRZ ;  /* 0x0000000000507805 */ /* 0x000fe4000001ff00 */
[----:B------:R-:W-:Y:S02]  /*9ef0*/  CS2R R82, SRZ ;  /* 0x0000000000527805 */ /* 0x000fe4000001ff00 */
[----:B------:R-:W-:Y:S02]  /*9f00*/  CS2R R84, SRZ ;  /* 0x0000000000547805 */ /* 0x000fe4000001ff00 */
[----:B------:R-:W-:Y:S01]  /*9f10*/  CS2R R86, SRZ ;  /* 0x0000000000567805 */ /* 0x000fe2000001ff00 */
[----:B------:R-:W-:Y:S01]  /*9f20*/  VIADD R158, R207, 0xfffffffe ;  /* 0xfffffffecf9e7836 */ /* 0x000fe20000000000 */
[----:B------:R-:W-:Y:S01]  /*9f30*/  UIADD3 UR12, UR12, -0x80, URZ ;  /* 0xffffff800c0c7890 */ /* 0x000fe2000fffe03f */
[----:B------:R-:W-:Y:S01]  /*9f40*/  UMOV UR13, 0x1 ;  /* 0x00000001000d7882 */ /* 0x000fe20000000000 */
[----:B------:R-:W-:Y:S01]  /*9f50*/  UMOV UR14, 0xffffffff ;  /* 0xffffffff000e7882 */ /* 0x000fe20000000000 */
[----:B------:R-:W-:-:S09]  /*9f60*/  UMOV UR4, URZ ;  /* 0x0000003f00047c82 */ /* 0x000fd20008000000 */
.L_x_1:
[----:B------:R-:W-:Y:S01]  /*9f70*/  UIADD3 UR14, UR14, 0x1, URZ ;  /* 0x000000010e0e7890 */ /* 0x000fe2000fffe03f */
[----:B------:R-:W-:-:S04]  /*9f80*/  DEPBAR.LE SB0, 0x2 ;  /* 0x000080800000791a */ /* 0x000fc80000000000 */
[----:B------:R-:W-:Y:S01]  /*9f90*/  BAR.SYNC.DEFER_BLOCKING 0x0 ;  /* 0x0000000000007b1d */ /* 0x000fe20000010000 */
[----:B------:R-:W-:Y:S01]  /*9fa0*/  UISETP.GT.AND UP0, UPT, UR14, 0x2, UPT ;  /* 0x000000020e00788c */ /* 0x000fe2000bf04270 */
[----:B------:R-:W-:Y:S01]  /*9fb0*/  VIADD R158, R207, 0xfffffffe ;  /* 0xfffffffecf9e7836 */ /* 0x000fe20000000000 */
[----:B------:R-:W-:Y:S01]  /*9fc0*/  ISETP.GE.AND P1, PT, R0, UR12, PT ;  /* 0x0000000c00007c0c */ /* 0x000fe2000bf26270 */
[----:B------:R-:W-:Y:S02]  /*9fd0*/  UIADD3 UR13, UR13, 0x1, URZ ;  /* 0x000000010d0d7890 */ /* 0x000fe4000fffe03f */
[----:B------:R-:W-:Y:S01]  /*9fe0*/  USEL UR14, UR14, URZ, !UP0 ;  /* 0x0000003f0e0e7287 */ /* 0x000fe2000c000000 */
[----:B------:R-:W-:Y:S01]  /*9ff0*/  ISETP.LE.AND P0, PT, R158, UR4, PT ;  /* 0x000000049e007c0c */ /* 0x000fe2000bf03270 */
[----:B------:R-:W-:Y:S01]  /*a000*/  UMOV UR11, 0x40000040 ;  /* 0x40000040000b7882 */ /* 0x000fe20000000000 */
[----:B------:R-:W-:Y:S01]  /*a010*/  UMOV UR9, 0x40000040 ;  /* 0x4000004000097882 */ /* 0x000fe20000000000 */
[----:B------:R-:W-:Y:S01]  /*a020*/  ULEA UR5, UR14, UR7, 0xe ;  /* 0x000000070e057291 */ /* 0x000fe2000f8e703f */
[----:B------:R-:W-:Y:S01]  /*a030*/  SEL R158, RZ, 0x4, P1 ;  /* 0x00000004ff9e7807 */ /* 0x000fe20000800000 */
[----:B------:R-:W-:-:S02]  /*a040*/  ULEA UR6, UR14, UR7, 0xf ;  /* 0x000000070e067291 */ /* 0x000fc4000f8e783f */
[----:B------:R-:W-:Y:S01]  /*a050*/  UIADD3 UR5, UR5, 0x18000, URZ ;  /* 0x0001800005057890 */ /* 0x000fe2000fffe03f */
[----:B------:R-:W-:Y:S01]  /*a060*/  SEL R158, R158, RZ, !P0 ;  /* 0x000000ff9e9e7207 */ /* 0x000fe20004000000 */
[----:B------:R-:W-:Y:S02]  /*a070*/  USHF.R.U32.HI UR6, URZ, 0x4, UR6 ;  /* 0x000000043f067899 */ /* 0x000fe40008011606 */
[----:B------:R-:W-:Y:S01]  /*a080*/  USHF.R.U32.HI UR5, URZ, 0x4, UR5 ;  /* 0x000000043f057899 */ /* 0x000fe20008011605 */
[----:B------:R-:W-:Y:S01]  /*a090*/  ISETP.NE.U32.AND P1, PT, R158, RZ, PT ;  /* 0x000000ff9e00720c */ /* 0x000fe20003f25070 */
[----:B------:R-:W-:Y:S01]  /*a0a0*/  USGXT.U32 UR10, UR6, 0xe ;  /* 0x0000000e060a789a */ /* 0x000fe20008000000 */
[----:B------:R-:W-:Y:S01]  /*a0b0*/  LEA R158, P4, R214, R156, 0x2 ;  /* 0x0000009cd69e7211 */ /* 0x000fe200078810ff */
[----:B------:R-:W-:Y:S01]  /*a0c0*/  USGXT.U32 UR8, UR5, 0xe ;  /* 0x0000000e0508789a */ /* 0x000fe20008000000 */
[----:B------:R-:W-:Y:S02]  /*a0d0*/  WARPGROUP.ARRIVE ;  /* 0x00000000000079c5 */ /* 0x000fe40000000000 */
[----:B------:R-:W-:Y:S01]  /*a0e0*/  UMOV UR5, URZ ;  /* 0x0000003f00057c82 */ /* 0x000fe20008000000 */
[----:B------:R-:W-:Y:S01]  /*a0f0*/  UMOV UR6, URZ ;  /* 0x0000003f00067c82 */ /* 0x000fe20008000000 */
[----:B------:R-:W-:-:S04]  /*a100*/  IMAD.X R159, R157, 0x1, R233, P4 ;  /* 0x000000019d9f7824 */ /* 0x000fc800020e06e9 */
[----:B------:R-:W-:Y:S01]  /*a110*/  HGMMA.64x128x8.F32.TF32 R24, gdesc[UR8], R24 ;  /* 0x05e00000081879f0 */ /* 0x000fe20008702818 */
[----:B------:R-:W-:Y:S02]  /*a120*/  UIADD3 UR10, UP1, UR10, 0x2, URZ ;  /* 0x000000020a0a7890 */ /* 0x000fe4000ff3e03f */
[----:B------:R-:W-:Y:S02]  /*a130*/  UIADD3 UR8, UP0, UR8, 0x2, URZ ;  /* 0x0000000208087890 */ /* 0x000fe4000ff1e03f */
[----:B------:R-:W-:Y:S02]  /*a140*/  UIADD3.X UR11, UR6, 0x40000040, URZ, UP1, !UPT ;  /* 0x40000040060b7890 */ /* 0x000fe40008ffe43f */
[----:B------:R-:W-:Y:S02]  /*a150*/  UIADD3.X UR9, UR5, 0x40000040, URZ, UP0, !UPT ;  /* 0x4000004005097890 */ /* 0x000fe400087fe43f */
[----:B------:R-:W-:Y:S02]  /*a160*/  UIADD3.64 UR22, UR10, 0x2, URZ ;  /* 0x000000020a167897 */ /* 0x000fe4000fffe03f */
[----:B------:R-:W-:-:S02]  /*a170*/  UIADD3.64 UR20, UR8, 0x2, URZ ;  /* 0x0000000208147897 */ /* 0x000fc4000fffe03f */
[----:B------:R-:W-:-:S04]  /*a180*/  UISETP.GT.AND UP0, UPT, UR13, 0x2, UPT ;  /* 0x000000020d00788c */ /* 0x000fc8000bf04270 */
[----:B------:R-:W-:-:S04]  /*a190*/  USEL UR13, UR13, URZ, !UP0 ;  /* 0x0000003f0d0d7287 */ /* 0x000fc8000c000000 */
[----:B------:R-:W-:-:S06]  /*a1a0*/  ULEA UR5, UR13, UR7, 0xe ;  /* 0x000000070d057291 */ /* 0x000fcc000f8e703f */
[----:B------:R-:W-:Y:S01]  /*a1b0*/  VIADD R222, R3, UR5 ;  /* 0x0000000503de7c36 */ /* 0x000fe20008000000 */
[----:B------:R-:W-:-:S12]  /*a1c0*/  HGMMA.64x128x8.F32.TF32 R24, gdesc[UR8], R24 ;  /* 0x05e00000081879f0 */ /* 0x000fd80008702818 */
[----:B------:R-:W-:Y:S01]  /*a1d0*/  HGMMA.64x128x8.F32.TF32 R24, gdesc[UR20], R24 ;  /* 0x05e00000141879f0 */ /* 0x000fe20008702818 */
[----:B------:R-:W-:Y:S02]  /*a1e0*/  UIADD3.64 UR22, UR10, 0x4, URZ ;  /* 0x000000040a167897 */ /* 0x000fe4000fffe03f */
[----:B------:R-:W-:-:S09]  /*a1f0*/  UIADD3.64 UR20, UR8, 0x4, URZ ;  /* 0x0000000408147897 */ /* 0x000fd2000fffe03f */
        /* <DEDUP_REMOVED lines=8> */
[----:B------:R-:W-:Y:S02]  /*a280*/  UIADD3.64 UR20, UR8, 0x202, URZ ;  /* 0x0000020208147897 */ /* 0x000fe4000fffe03f */
[----:B------:R-:W-:Y:S02]  /*a290*/  UIADD3.64 UR10, UR10, 0x404, URZ ;  /* 0x000004040a0a7897 */ /* 0x000fe4000fffe03f */
[----:B------:R-:W-:-:S05]  /*a2a0*/  UIADD3.64 UR8, UR8, 0x204, URZ ;  /* 0x0000020408087897 */ /* 0x000fca000fffe03f */
[----:B------:R-:W-:-:S12]  /*a2b0*/  HGMMA.64x128x8.F32.TF32 R24, gdesc[UR20], R24 ;  /* 0x05e00000141879f0 */ /* 0x000fd80008702818 */
[----:B------:R-:W-:Y:S03]  /*a2c0*/  HGMMA.64x128x8.F32.TF32 R24, gdesc[UR8], R24, gsb0 ;  /* 0x05e00000081879f0 */ /* 0x000fe60008002818 */
[----:B------:R-:W-:Y:S02]  /*a2d0*/  WARPGROUP.DEPBAR.LE gsb0, 0x1 ;  /* 0x00008000000079c5 */ /* 0x000fe40000010100 */
[----:B------:R-:W-:Y:S06]  /*a2e0*/  BAR.SYNC.DEFER_BLOCKING 0x0 ;  /* 0x0000000000007b1d */ /* 0x000fec0000010000 */
[----:B------:R-:W-:Y:S01]  /*a2f0*/  @!PT LDS RZ, [RZ] ;  /* 0x00000000fffff984 */ /* 0x000fe20000000800 */
[----:B------:R-:W-:Y:S01]  /*a300*/  @!PT LDS RZ, [RZ] ;  /* 0x00000000fffff984 */ /* 0x000fe20000000800 */
[----:B------:R-:W-:Y:S01]  /*a310*/  @!PT LDS RZ, [RZ] ;  /* 0x00000000fffff984 */ /* 0x000fe20000000800 */
[----:B------:R1:W-:Y:S02]  /*a320*/  LDGSTS.E [R222+0x18000], desc[UR16][R158.64], P1 ;  /* 0x180000009ede7fae */ /* 0x0003e40008921850 */
[----:B-1----:R-:W-:-:S04]  /*a330*/  LOP3.LUT R159, R0, 0x2, RZ, 0xfc, !PT ;  /* 0x00000002009f7812 */ /* 0x002fc800078efcff */
[----:B------:R-:W-:-:S04]  /*a340*/  ISETP.GE.AND P1, PT, R159, UR12, PT ;  /* 0x0000000c9f007c0c */ /* 0x000fc8000bf26270 */
[----:B------:R-:W-:-:S04]  /*a350*/  SEL R158, RZ, 0x4, P1 ;  /* 0x00000004ff9e7807 */ /* 0x000fc80000800000 */
[----:B------:R-:W-:-:S04]  /*a360*/  SEL R158, R158, RZ, !P0 ;  /* 0x000000ff9e9e7207 */ /* 0x000fc80004000000 */
[----:B------:R-:W-:Y:S02]  /*a370*/  ISETP.NE.U32.AND P1, PT, R158, RZ, PT ;  /* 0x000000ff9e00720c */ /* 0x000fe40003f25070 */
[----:B------:R-:W-:-:S05]  /*a380*/  LEA R158, P4, R213, R156, 0x2 ;  /* 0x0000009cd59e7211 */ /* 0x000fca00078810ff */
[----:B------:R-:W-:-:S06]  /*a390*/  IMAD.X R159, R157, 0x1, R232, P4 ;  /* 0x000000019d9f7824 */ /* 0x000fcc00020e06e8 */
[----:B------:R1:W-:Y:S02]  /*a3a0*/  LDGSTS.E [R222+0x18008], desc[UR16][R158.64], P1 ;  /* 0x180080009ede7fae */ /* 0x0003e40008921850 */
[----:B-1----:R-:W-:-:S04]  /*a3b0*/  LOP3.LUT R159, R0, 0x20, RZ, 0xfc, !PT ;  /* 0x00000020009f7812 */ /* 0x002fc800078efcff */
[----:B------:R-:W-:-:S04]  /*a3c0*/  ISETP.GE.AND P1, PT, R159, UR12, PT ;  /* 0x0000000c9f007c0c */ /* 0x000fc8000bf26270 */
[----:B------:R-:W-:-:S04]  /*a3d0*/  SEL R158, RZ, 0x4, P1 ;  /* 0x00000004ff9e7807 */ /* 0x000fc80000800000 */
[----:B------:R-:W-:-:S04]  /*a3e0*/  SEL R158, R158, RZ, !P0 ;  /* 0x000000ff9e9e7207 */ /* 0x000fc80004000000 */
[----:B------:R-:W-:Y:S01]  /*a3f0*/  ISETP.NE.U32.AND P1, PT, R158, RZ, PT ;  /* 0x000000ff9e00720c */ /* 0x000fe20003f25070 */
[----:B------:R-:W-:-:S12]  /*a400*/  IMAD.WIDE R158, R238, 0x4, R156 ;  /* 0x00000004ee9e7825 */ /* 0x000fd800078e029c */
        /* <DEDUP_REMOVED lines=8> */
[----:B-1----:R-:W-:Y:S02]  /*a490*/  LOP3.LUT R159, R0, 0x4, RZ, 0xfc, !PT ;  /* 0x00000004009f7812 */ /* 0x002fe400078efcff */
[----:B------:R-:W-:Y:S02]  /*a4a0*/  LOP3.LUT R222, R3, 0x10, RZ, 0x3c, !PT ;  /* 0x0000001003de7812 */ /* 0x000fe400078e3cff */
[----:B------:R-:W-:-:S03]  /*a4b0*/  ISETP.GE.AND P1, PT, R159, UR12, PT ;  /* 0x0000000c9f007c0c */ /* 0x000fc6000bf26270 */
[----:B------:R-:W-:Y:S01]  /*a4c0*/  VIADD R222, R222, UR5 ;  /* 0x00000005dede7c36 */ /* 0x000fe20008000000 */
        /* <DEDUP_REMOVED lines=69> */
[----:B------:R1:W-:Y:S04]  /*a920*/  LDGSTS.E [R222+0x18000], desc[UR16][R158.64], P1 ;  /* 0x180000009ede7fae */ /* 0x0003e80008921850 */
[----:B------:R-:W2:Y:S01]  /*a930*/  LDL R159, [R1+0x4] ;  /* 0x00000400019f7983 */ /* 0x000ea20000100800 */
[----:B-1----:R-:W1:Y:S02]  /*a940*/  S2R R158, SR_TID.X ;  /* 0x00000000009e7919 */ /* 0x002e640000002100 */
[----:B-1----:R-:W-:-:S04]  /*a950*/  LEA.HI R158, R158, 0xe, RZ, 0x1a ;  /* 0x0000000e9e9e7811 */ /* 0x002fc800078fd0ff */
[----:B------:R-:W-:-:S04]  /*a960*/  ISETP.GE.AND P1, PT, R158, UR12, PT ;  /* 0x0000000c9e007c0c */ /* 0x000fc8000bf26270 */
[----:B------:R-:W-:-:S04]  /*a970*/  SEL R158, RZ, 0x4, P1 ;  /* 0x00000004ff9e7807 */ /* 0x000fc80000800000 */
[----:B------:R-:W-:-:S04]  /*a980*/  SEL R158, R158, RZ, !P0 ;  /* 0x000000ff9e9e7207 */ /* 0x000fc80004000000 */
[----:B------:R-:W-:Y:S02]  /*a990*/  ISETP.NE.U32.AND P1, PT, R158, RZ, PT ;  /* 0x000000ff9e00720c */ /* 0x000fe40003f25070 */
[----:B--2---:R-:W-:-:S05]  /*a9a0*/  IADD3 R158, P4, R159, R156, RZ ;  /* 0x0000009c9f9e7210 */ /* 0x004fca0007f9e0ff */
        /* <DEDUP_REMOVED lines=9> */
[----:B-1----:R-:W1:Y:S02]  /*aa40*/  S2R R159, SR_TID.X ;  /* 0x00000000009f7919 */ /* 0x002e640000002100 */
[----:B-1----:R-:W-:-:S04]  /*aa50*/  LEA.HI R159, R159, 0x2e, RZ, 0x1a ;  /* 0x0000002e9f9f7811 */ /* 0x002fc800078fd0ff */
[----:B------:R-:W-:-:S04]  /*aa60*/  ISETP.GE.AND P1, PT, R159, UR12, PT ;  /* 0x0000000c9f007c0c */ /* 0x000fc8000bf26270 */
[----:B------:R-:W-:-:S04]  /*aa70*/  SEL R158, RZ, 0x4, P1 ;  /* 0x00000004ff9e7807 */ /* 0x000fc80000800000 */
[----:B------:R-:W-:-:S04]  /*aa80*/  SEL R158, R158, RZ, !P0 ;  /* 0x000000ff9e9e7207 */ /* 0x000fc80004000000 */
[----:B------:R-:W-:Y:S02]  /*aa90*/  ISETP.NE.U32.AND P1, PT, R158, RZ, PT ;  /* 0x000000ff9e00720c */ /* 0x000fe40003f25070 */
[----:B------:R-:W-:-:S05]  /*aaa0*/  IADD3 R158, P4, R250, R156, RZ ;  /* 0x0000009cfa9e7210 */ /* 0x000fca0007f9e0ff */
[----:B------:R-:W-:-:S06]  /*aab0*/  IMAD.X R159, R157, 0x1, R220, P4 ;  /* 0x000000019d9f7824 */ /* 0x000fcc00020e06dc */
[----:B------:R1:W-:Y:S02]  /*aac0*/  LDGSTS.E [R222+0x1a008], desc[UR16][R158.64], P1 ;  /* 0x1a0080009ede7fae */ /* 0x0003e40008921850 */
[----:B-1----:R-:W-:-:S04]  /*aad0*/  LOP3.LUT R159, R0, 0x10, RZ, 0xfc, !PT ;  /* 0x00000010009f7812 */ /* 0x002fc800078efcff */
[----:B------:R-:W-:-:S04]  /*aae0*/  ISETP.GE.AND P1, PT, R159, UR12, PT ;  /* 0x0000000c9f007c0c */ /* 0x000fc8000bf26270 */
[----:B------:R-:W-:-:S04]  /*aaf0*/  SEL R158, RZ, 0x4, P1 ;  /* 0x00000004ff9e7807 */ /* 0x000fc80000800000 */
[----:B------:R-:W-:-:S04]  /*ab00*/  SEL R158, R158, RZ, !P0 ;  /* 0x000000ff9e9e7207 */ /* 0x000fc80004000000 */
[----:B------:R-:W-:Y:S02]  /*ab10*/  ISETP.NE.U32.AND P1, PT, R158, RZ, PT ;  /* 0x000000ff9e00720c */ /* 0x000fe40003f25070 */
[----:B------:R-:W-:Y:S02]  /*ab20*/  LOP3.LUT R222, R3, 0x40, RZ, 0x3c, !PT ;  /* 0x0000004003de7812 */ /* 0x000fe400078e3cff */
[----:B------:R-:W-:-:S03]  /*ab30*/  IADD3 R158, P4, R217, R156, RZ ;  /* 0x0000009cd99e7210 */ /* 0x000fc60007f9e0ff */
[----:B------:R-:W-:Y:S02]  /*ab40*/  VIADD R222, R222, UR5 ;  /* 0x00000005dede7c36 */ /* 0x000fe40008000000 */
[----:B------:R-:W-:-:S05]  /*ab50*/  IMAD.X R159, R157, 0x1, R225, P4 ;  /* 0x000000019d9f7824 */ /* 0x000fca00020e06e1 */
[----:B------:R1:W-:Y:S02]  /*ab60*/  LDGSTS.E [R222+0x18000], desc[UR16][R158.64], P1 ;  /* 0x180000009ede7fae */ /* 0x0003e40008921850 */
[----:B-1----:R-:W-:-:S04]  /*ab70*/  LOP3.LUT R159, R0, 0x12, RZ, 0xfc, !PT ;  /* 0x00000012009f7812 */ /* 0x002fc800078efcff */
        /* <DEDUP_REMOVED lines=55> */
[----:B------:R-:W-:Y:S02]  /*aef0*/  SEL R158, R158, RZ, !P0 ;  /* 0x000000ff9e9e7207 */ /* 0x000fe40004000000 */
[----:B------:R-:W-:Y:S02]  /*af00*/  LOP3.LUT R159, R3, 0x60, RZ, 0x3c, !PT ;  /* 0x00000060039f7812 */ /* 0x000fe400078e3cff */
[----:B------:R-:W-:-:S03]  /*af10*/  ISETP.NE.U32.AND P1, PT, R158, RZ, PT ;  /* 0x000000ff9e00720c */ /* 0x000fc60003f25070 */
[----:B------:R-:W-:Y:S02]  /*af20*/  VIADD R222, R159, UR5 ;  /* 0x000000059fde7c36 */ /* 0x000fe40008000000 */
[----:B------:R-:W-:-:S08]  /*af30*/  IMAD.WIDE R158, R235, 0x4, R156 ;  /* 0x00000004eb9e7825 */ /* 0x000fd000078e029c */
        /* <DEDUP_REMOVED lines=14> */
[----:B------:R1:W-:Y:S04]  /*b020*/  LDGSTS.E [R222+0x1a000], desc[UR16][R158.64], P1 ;  /* 0x1a0000009ede7fae */ /* 0x0003e80008921850 */
[----:B------:R-:W2:Y:S01]  /*b030*/  LDL R159, [R1] ;  /* 0x00000000019f7983 */ /* 0x000ea20000100800 */
[----:B-1----:R-:W-:-:S04]  /*b040*/  LOP3.LUT R158, R0, 0x3a, RZ, 0xfc, !PT ;  /* 0x0000003a009e7812 */ /* 0x002fc800078efcff */
[----:B------:R-:W-:-:S04]  /*b050*/  ISETP.GE.AND P1, PT, R158, UR12, PT ;  /* 0x0000000c9e007c0c */ /* 0x000fc8000bf26270 */
[----:B------:R-:W-:-:S04]  /*b060*/  SEL R158, RZ, 0x4, P1 ;  /* 0x00000004ff9e7807 */ /* 0x000fc80000800000 */
[----:B------:R-:W-:-:S04]  /*b070*/  SEL R158, R158, RZ, !P0 ;  /* 0x000000ff9e9e7207 */ /* 0x000fc80004000000 */
[----:B------:R-:W-:Y:S01]  /*b080*/  ISETP.NE.U32.AND P1, PT, R158, RZ, PT ;  /* 0x000000ff9e00720c */ /* 0x000fe20003f25070 */
[----:B--2---:R-:W-:-:S12]  /*b090*/  IMAD.WIDE R158, R159, 0x4, R156 ;  /* 0x000000049f9e7825 */ /* 0x004fd800078e029c */
[----:B------:R1:W-:Y:S02]  /*b0a0*/  LDGSTS.E [R222+0x1a008], desc[UR16][R158.64], P1 ;  /* 0x1a0080009ede7fae */ /* 0x0003e40008921850 */
[----:B-1----:R-:W1:Y:S01]  /*b0b0*/  S2R R159, SR_TID.X ;  /* 0x00000000009f7919 */ /* 0x002e620000002100 */
[----:B------:R-:W-:-:S04]  /*b0c0*/  LOP3.LUT R158, R0, 0x1c, RZ, 0xfc, !PT ;  /* 0x0000001c009e7812 */ /* 0x000fc800078efcff */
[----:B------:R-:W-:-:S04]  /*b0d0*/  ISETP.GE.AND P1, PT, R158, UR12, PT ;  /* 0x0000000c9e007c0c */ /* 0x000fc8000bf26270 */
[----:B------:R-:W-:-:S04]  /*b0e0*/  SEL R158, RZ, 0x4, P1 ;  /* 0x00000004ff9e7807 */ /* 0x000fc80000800000 */
[----:B------:R-:W-:-:S04]  /*b0f0*/  SEL R158, R158, RZ, !P0 ;  /* 0x000000ff9e9e7207 */ /* 0x000fc80004000000 */
[----:B------:R-:W-:Y:S02]  /*b100*/  ISETP.NE.U32.AND P4, PT, R158, RZ, PT ;  /* 0x000000ff9e00720c */ /* 0x000fe40003f85070 */
[----:B-1----:R-:W-:-:S04]  /*b110*/  LEA.HI R159, R159, 0x1e, RZ, 0x1a ;  /* 0x0000001e9f9f7811 */ /* 0x002fc800078fd0ff */
[----:B------:R-:W-:-:S04]  /*b120*/  ISETP.GE.AND P1, PT, R159, UR12, PT ;  /* 0x0000000c9f007c0c */ /* 0x000fc8000bf26270 */
[----:B------:R-:W-:Y:S02]  /*b130*/  SEL R158, RZ, 0x4, P1 ;  /* 0x00000004ff9e7807 */ /* 0x000fe40000800000 */
[----:B------:R-:W-:Y:S02]  /*b140*/  LOP3.LUT R159, R3, 0x70, RZ, 0x3c, !PT ;  /* 0x00000070039f7812 */ /* 0x000fe400078e3cff */
[----:B------:R-:W-:-:S03]  /*b150*/  SEL R158, R158, RZ, !P0 ;  /* 0x000000ff9e9e7207 */ /* 0x000fc60004000000 */
[----:B------:R-:W-:Y:S01]  /*b160*/  VIADD R222, R159, UR5 ;  /* 0x000000059fde7c36 */ /* 0x000fe20008000000 */
[----:B------:R-:W-:Y:S01]  /*b170*/  ISETP.NE.U32.AND P1, PT, R158, RZ, PT ;  /* 0x000000ff9e00720c */ /* 0x000fe20003f25070 */
[----:B------:R-:W-:-:S05]  /*b180*/  IMAD.WIDE R158, R237, 0x4, R156 ;  /* 0x00000004ed9e7825 */ /* 0x000fca00078e029c */
[----:B------:R1:W-:Y:S02]  /*b190*/  LDGSTS.E [R222+0x18000], desc[UR16][R158.64], P4 ;  /* 0x180000009ede7fae */ /* 0x0003e4000a121850 */
[----:B-1----:R-:W-:-:S05]  /*b1a0*/  IADD3 R158, P4, R252, R156, RZ ;  /* 0x0000009cfc9e7210 */ /* 0x002fca0007f9e0ff */
[----:B------:R-:W-:-:S05]  /*b1b0*/  IMAD.X R159, R157, 0x1, R221, P4 ;  /* 0x000000019d9f7824 */ /* 0x000fca00020e06dd */
[----:B------:R1:W-:Y:S04]  /*b1c0*/  LDGSTS.E [R222+0x18008], desc[UR16][R158.64], P1 ;  /* 0x180080009ede7fae */ /* 0x0003e80008921850 */
[----:B------:R-:W2:Y:S01]  /*b1d0*/  LDL R159, [R1+0x8] ;  /* 0x00000800019f7983 */ /* 0x000ea20000100800 */
[----:B-1----:R-:W-:-:S04]  /*b1e0*/  LOP3.LUT R158, R0, 0x3c, RZ, 0xfc, !PT ;  /* 0x0000003c009e7812 */ /* 0x002fc800078efcff */
[----:B------:R-:W-:-:S04]  /*b1f0*/  ISETP.GE.AND P1, PT, R158, UR12, PT ;  /* 0x0000000c9e007c0c */ /* 0x000fc8000bf26270 */
[----:B------:R-:W-:-:S04]  /*b200*/  SEL R158, RZ, 0x4, P1 ;  /* 0x00000004ff9e7807 */ /* 0x000fc80000800000 */
[----:B------:R-:W-:-:S04]  /*b210*/  SEL R158, R158, RZ, !P0 ;  /* 0x000000ff9e9e7207 */ /* 0x000fc80004000000 */
[----:B------:R-:W-:Y:S01]  /*b220*/  ISETP.NE.U32.AND P1, PT, R158, RZ, PT ;  /* 0x000000ff9e00720c */ /* 0x000fe20003f25070 */
[----:B------:R-:W-:Y:S01]  /*b230*/  ULEA UR5, UR13, UR7, 0xf ;  /* 0x000000070d057291 */ /* 0x000fe2000f8e783f */
[----:B--2---:R-:W-:-:S11]  /*b240*/  IMAD.WIDE R158, R159, 0x4, R156 ;  /* 0x000000049f9e7825 */ /* 0x004fd600078e029c */
        /* <DEDUP_REMOVED lines=9> */
[----:B------:R1:W-:Y:S04]  /*b2e0*/  LDGSTS.E [R222+0x1a008], desc[UR16][R158.64], P1 ;  /* 0x1a0080009ede7fae */ /* 0x0003e80008921850 */
[----:B------:R-:W0:Y:S01]  /*b2f0*/  LDGDEPBAR ;  /* 0x00000000000079af */ /* 0x000e220000000000 */
[----:B-1----:R-:W1:Y:S01]  /*b300*/  S2R R159, SR_TID.X ;  /* 0x00000000009f7919 */ /* 0x002e620000002100 */
[----:B------:R-:W-:Y:S01]  /*b310*/  VIADD R222, R206, UR5 ;  /* 0x00000005cede7c36 */ /* 0x000fe20008000000 */
[----:B-1----:R-:W-:-:S04]  /*b320*/  LOP3.LUT R159, R159, 0x3f, RZ, 0xc0, !PT ;  /* 0x0000003f9f9f7812 */ /* 0x002fc800078ec0ff */
[----:B------:R-:W-:-:S04]  /*b330*/  ISETP.GE.AND P1, PT, R159, UR12, PT ;  /* 0x0000000c9f007c0c */ /* 0x000fc8000bf26270 */
[----:B------:R-:W-:-:S04]  /*b340*/  SEL R158, RZ, 0x4, P1 ;  /* 0x00000004ff9e7807 */ /* 0x000fc80000800000 */
[----:B------:R-:W-:-:S04]  /*b350*/  SEL R158, R158, RZ, !P0 ;  /* 0x000000ff9e9e7207 */ /* 0x000fc80004000000 */
[----:B------:R-:W-:Y:S02]  /*b360*/  ISETP.NE.U32.AND P0, PT, R158, RZ, PT ;  /* 0x000000ff9e00720c */ /* 0x000fe40003f05070 */
[----:B------:R-:W-:-:S05]  /*b370*/  IADD3 R158, P1, R4, R205, RZ ;  /* 0x000000cd049e7210 */ /* 0x000fca0007f3e0ff */
[----:B------:R-:W-:-:S06]  /*b380*/  IMAD.X R159, R204, 0x1, R6, P1 ;  /* 0x00000001cc9f7824 */ /* 0x000fcc00008e0606 */
[----:B------:R1:W-:Y:S02]  /*b390*/  LDGSTS.E [R222], desc[UR16][R158.64], P0 ;  /* 0x000000009ede7fae */ /* 0x0003e40008121850 */
[----:B-1----:R-:W-:-:S05]  /*b3a0*/  IADD3 R158, P1, R4, R197, RZ ;  /* 0x000000c5049e7210 */ /* 0x002fca0007f3e0ff */
[----:B------:R-:W-:-:S05]  /*b3b0*/  IMAD.X R159, R196, 0x1, R6, P1 ;  /* 0x00000001c49f7824 */ /* 0x000fca00008e0606 */
[----:B------:R1:W-:Y:S02]  /*b3c0*/  LDGSTS.E [R222+0x400], desc[UR16][R158.64], P0 ;  /* 0x004000009ede7fae */ /* 0x0003e40008121850 */
        /* <DEDUP_REMOVED lines=42> */
[----:B-1----:R-:W-:Y:S02]  /*b670*/  LOP3.LUT R222, R206, 0x20, RZ, 0x3c, !PT ;  /* 0x00000020cede7812 */ /* 0x002fe400078e3cff */
[----:B------:R-:W-:-:S03]  /*b680*/  IADD3 R158, P1, R4, R203, RZ ;  /* 0x000000cb049e7210 */ /* 0x000fc60007f3e0ff */
[----:B------:R-:W-:Y:S02]  /*b690*/  VIADD R222, R222, UR5 ;  /* 0x00000005dede7c36 */ /* 0x000fe40008000000 */
        /* <DEDUP_REMOVED lines=145> */
[----:B------:R-:W-:Y:S01]  /*bfb0*/  IMAD.X R159, R13, 0x1, R6, P1 ;  /* 0x000000010d9f7824 */ /* 0x000fe200008e0606 */
[----:B------:R-:W-:-:S04]  /*bfc0*/  IADD3 R11, P1, R11, R154, RZ ;  /* 0x0000009a0b0b7210 */ /* 0x000fc80007f3e0ff */
[----:B------:R1:W-:Y:S01]  /*bfd0*/  LDGSTS.E [R222+0x3f00], desc[UR16][R158.64], P0 ;  /* 0x03f000009ede7fae */ /* 0x0003e20008121850 */
[----:B------:R-:W-:Y:S01]  /*bfe0*/  LEA R156, P0, R5, R156, 0x2 ;  /* 0x0000009c059c7211 */ /* 0x000fe200078010ff */
[----:B------:R-:W-:Y:S01]  /*bff0*/  IMAD.X R21, R21, 0x1, R153, P1 ;  /* 0x0000000115157824 */ /* 0x000fe200008e0699 */
[-C--:B------:R-:W-:Y:S01]  /*c000*/  IADD3 R18, P1, R18, R154.reuse, RZ ;  /* 0x0000009a12127210 */ /* 0x080fe20007f3e0ff */
[----:B------:R-:W-:Y:S01]  /*c010*/  UIADD3 UR4, UR4, 0x1, URZ ;  /* 0x0000000104047890 */ /* 0x000fe2000fffe03f */
[-C--:B------:R-:W-:Y:S01]  /*c020*/  IADD3 R152, P6, R152, R154.reuse, RZ ;  /* 0x0000009a98987210 */ /* 0x080fe20007fde0ff */
[----:B------:R-:W-:Y:S01]  /*c030*/  IMAD.X R157, R157, 0x1, R219, P0 ;  /* 0x000000019d9d7824 */ /* 0x000fe200000e06db */
[-C--:B------:R-:W-:Y:S01]  /*c040*/  IADD3 R7, P5, R7, R154.reuse, RZ ;  /* 0x0000009a07077210 */ /* 0x080fe20007fbe0ff */
[----:B------:R-:W-:Y:S01]  /*c050*/  IMAD.X R95, R95, 0x1, R153, P1 ;  /* 0x000000015f5f7824 */ /* 0x000fe200008e0699 */
[-C--:B------:R-:W-:Y:S01]  /*c060*/  IADD3 R8, P0, R8, R154.reuse, RZ ;  /* 0x0000009a08087210 */ /* 0x080fe20007f1e0ff */
[----:B------:R-:W0:Y:S01]  /*c070*/  LDGDEPBAR ;  /* 0x00000000000079af */ /* 0x000e220000000000 */
[----:B------:R-:W-:-:S02]  /*c080*/  IADD3 R9, P4, R9, R154, RZ ;  /* 0x0000009a09097210 */ /* 0x000fc40007f9e0ff */
[-C--:B------:R-:W-:Y:S01]  /*c090*/  IADD3 R92, P1, R92, R154.reuse, RZ ;  /* 0x0000009a5c5c7210 */ /* 0x080fe20007f3e0ff */
[--C-:B------:R-:W-:Y:S01]  /*c0a0*/  IMAD.X R13, R13, 0x1, R153.reuse, P6 ;  /* 0x000000010d0d7824 */ /* 0x100fe200030e0699 */
        /* <DEDUP_REMOVED lines=98> */
[----:B------:R-:W-:Y:S01]  /*c6d0*/  ISETP.NE.U32.AND P1, PT, R207, UR4, PT ;  /* 0x00000004cf007c0c */ /* 0x000fe2000bf25070 */
        /* <DEDUP_REMOVED lines=15> */
[----:B------:R-:W-:Y:S01]  /*c7d0*/  IADD3 R205, P4, R205, R154, RZ ;  /* 0x0000009acdcd7210 */ /* 0x000fe20007f9e0ff */
[----:B------:R-:W-:Y:S01]  /*c7e0*/  UIADD3 UR12, UR12, -0x40, URZ ;  /* 0xffffffc00c0c7890 */ /* 0x000fe2000fffe03f */
[----:B------:R-:W-:-:S02]  /*c7f0*/  IMAD.X R198, R198, 0x1, R153, P6 ;  /* 0x00000001c6c67824 */ /* 0x000fc400030e0699 */
[--C-:B------:R-:W-:Y:S02]  /*c800*/  IMAD.X R200, R200, 0x1, R153.reuse, P5 ;  /* 0x00000001c8c87824 */ /* 0x100fe400028e0699 */
[--C-:B------:R-:W-:Y:S02]  /*c810*/  IMAD.X R202, R202, 0x1, R153.reuse, P0 ;  /* 0x00000001caca7824 */ /* 0x100fe400000e0699 */
[----:B------:R-:W-:Y:S01]  /*c820*/  IMAD.X R204, R204, 0x1, R153, P4 ;  /* 0x00000001cccc7824 */ /* 0x000fe200020e0699 */
[----:B-1----:R-:W-:Y:S06]  /*c830*/  @P1 BRA `(.L_x_1) ;  /* 0xffffffd400cc1947 */ /* 0x002fec000383ffff */
.L_x_0:
[----:B------:R-:W1:Y:S01]  /*c840*/  S2R R233, SR_TID.X ;  /* 0x0000000000e97919 */ /* 0x000e620000002100 */
[----:B------:R-:W2:Y:S01]  /*c850*/  S2R R232, SR_TID.X ;  /* 0x0000000000e87919 */ /* 0x000ea20000002100 */
[----:B------:R-:W3:Y:S01]  /*c860*/  S2R R158, SR_TID.X ;  /* 0x00000000009e7919 */ /* 0x000ee20000002100 */
[----:B------:R-:W-:Y:S02]  /*c870*/  WARPGROUP.DEPBAR.LE gsb0, 0x0 ;  /* 0x00008000000079c5 */ /* 0x000fe40000010000 */
[----:B------:R-:W-:-:S04]  /*c880*/  DEPBAR.LE SB0, 0x0 ;  /* 0x000080000000791a */ /* 0x000fc80000000000 */
[----:B------:R-:W4:Y:S01]  /*c890*/  LDL.LU R207, [R1+0x170] ;  /* 0x0001700001cf7983 */ /* 0x000f220000300800 */
[----:B------:R-:W-:-:S03]  /*c8a0*/  ULDC UR4, c[0x0][0x244] ;  /* 0x0000910000047ab9 */ /* 0x000fc60000000800 */
[----:B------:R-:W4:Y:S04]  /*c8b0*/  LDL.LU R222, [R1+0x16c] ;  /* 0x00016c0001de7983 */ /* 0x000f280000300800 */
[----:B------:R-:W4:Y:S04]  /*c8c0*/  LDL.LU R159, [R1+0x168] ;  /* 0x00016800019f7983 */ /* 0x000f280000300800 */
[----:B------:R-:W4:Y:S04]  /*c8d0*/  LDL.LU R89, [R1+0xb4] ;  /* 0x0000b40001597983 */ /* 0x000f280000300800 */
[----:B------:R-:W4:Y:S01]  /*c8e0*/  LDL.LU R93, [R1+0x1b0] ;  /* 0x0001b000015d7983 */ /* 0x000f220000300800 */
[----:B-1----:R-:W-:-:S03]  /*c8f0*/  IMAD.SHL.U32 R233, R233, 0x8, RZ ;  /* 0x00000008e9e97824 */ /* 0x002fc600078e00ff */
[----:B------:R-:W4:Y:S01]  /*c900*/  LDL.LU R92, [R1+0x1ac] ;  /* 0x0001ac00015c7983 */ /* 0x000f220000300800 */
[----:B--2---:R-:W-:Y:S01]  /*c910*/  IMAD.SHL.U32 R232, R232, 0x80, RZ ;  /* 0x00000080e8e87824 */ /* 0x004fe200078e00ff */
[----:B------:R-:W-:Y:S02]  /*c920*/  LOP3.LUT R233, R233, 0x380, RZ, 0xc0, !PT ;  /* 0x00000380e9e97812 */ /* 0x000fe400078ec0ff */
[----:B------:R-:W2:Y:S01]  /*c930*/  LDL.LU R91, [R1+0x1a8] ;  /* 0x0001a800015b7983 */ /* 0x000ea20000300800 */
[----:B---3--:R-:W-:Y:S01]  /*c940*/  IMAD.SHL.U32 R158, R158, 0x10, RZ ;  /* 0x000000109e9e7824 */ /* 0x008fe200078e00ff */
[----:B------:R-:W-:Y:S02]  /*c950*/  LOP3.LUT R232, R232, 0x400, RZ, 0xc0, !PT ;  /* 0x00000400e8e87812 */ /* 0x000fe400078ec0ff */
[----:B------:R-:W3:Y:S02]  /*c960*/  LDL.LU R90, [R1+0x1a4] ;  /* 0x0001a400015a7983 */ /* 0x000ee40000300800 */
[----:B------:R-:W-:-:S02]  /*c970*/  LOP3.LUT R3, R158, 0x70, RZ, 0xc0, !PT ;  /* 0x000000709e037812 */ /* 0x000fc400078ec0ff */
[----:B------:R-:W-:Y:S01]  /*c980*/  IADD3 R0, R233, UR7, R232 ;  /* 0x00000007e9007c10 */ /* 0x000fe2000fffe0e8 */
[----:B------:R-:W3:Y:S04]  /*c990*/  LDL.LU R94, [R1+0x1a0] ;  /* 0x0001a000015e7983 */ /* 0x000ee80000300800 */
[----:B------:R-:W-:Y:S01]  /*c9a0*/  IMAD.IADD R88, R3, 0x1, R0 ;  /* 0x0000000103587824 */ /* 0x000fe200078e0200 */
[----:B------:R-:W-:Y:S01]  /*c9b0*/  BAR.SYNC.DEFER_BLOCKING 0x0 ;  /* 0x0000000000007b1d */ /* 0x000fe20000010000 */
[----:B------:R-:W-:-:S07]  /*c9c0*/  LOP3.LUT R0, R158, 0x7f0, RZ, 0xc0, !PT ;  /* 0x000007f09e007812 */ /* 0x000fce00078ec0ff */
[----:B------:R-:W1:Y:S01]  /*c9d0*/  LDC R3, c[0x0][0x248] ;  /* 0x00009200ff037b82 */ /* 0x000e620000000800 */
[----:B------:R-:W-:Y:S07]  /*c9e0*/  STSM.16.M88.4 [R88], R24 ;  /* 0x0000001858007844 */ /* 0x000fee0000000200 */
[----:B------:R-:W-:Y:S06]  /*c9f0*/  BAR.SYNC.DEFER_BLOCKING 0x0 ;  /* 0x0000000000007b1d */ /* 0x000fec0000010000 */
[----:B------:R-:W1:Y:S02]  /*ca00*/  LDS.128 R4, [R0+UR7] ;  /* 0x0000000700047984 */ /* 0x000e640008000c00 */
[----:B------:R-:W-:Y:S06]  /*ca10*/  BAR.SYNC.DEFER_BLOCKING 0x0 ;  /* 0x0000000000007b1d */ /* 0x000fec0000010000 */
[----:B------:R-:W-:Y:S02]  /*ca20*/  STSM.16.M88.4 [R88], R28 ;  /* 0x0000001c58007844 */ /* 0x000fe40000000200 */
[----:B------:R-:W-:Y:S06]  /*ca30*/  BAR.SYNC.DEFER_BLOCKING 0x0 ;  /* 0x0000000000007b1d */ /* 0x000fec0000010000 */
[----:B------:R-:W3:Y:S02]  /*ca40*/  LDS.128 R8, [R0+UR7] ;  /* 0x0000000700087984 */ /* 0x000ee40008000c00 */
        /* <DEDUP_REMOVED lines=10> */
[----:B------:R-:W-:Y:S01]  /*caf0*/  BAR.SYNC.DEFER_BLOCKING 0x0 ;  /* 0x0000000000007b1d */ /* 0x000fe20000010000 */
[----:B------:R-:W-:-:S02]  /*cb00*/  ISETP.LT.AND P5, PT, R2, R155, !P3 ;  /* 0x0000009b0200720c */ /* 0x000fc40005fa1270 */
[-C--:B----4-:R-:W-:Y:S02]  /*cb10*/  ISETP.LT.AND P1, PT, R207, R155.reuse, !P3 ;  /* 0x0000009bcf00720c */ /* 0x090fe40005f21270 */
[-C--:B------:R-:W-:Y:S02]  /*cb20*/  ISETP.LT.AND P4, PT, R222, R155.reuse, !P3 ;  /* 0x0000009bde00720c */ /* 0x080fe40005f81270 */
[----:B------:R-:W-:Y:S01]  /*cb30*/  ISETP.LT.AND P0, PT, R159, R155, !P3 ;  /* 0x0000009b9f00720c */ /* 0x000fe20005f01270 */
[----:B------:R-:W4:Y:S01]  /*cb40*/  LDS.128 R20, [R0+UR7] ;  /* 0x0000000700147984 */ /* 0x000f220008000c00 */
[----:B------:R-:W-:Y:S06]  /*cb50*/  BAR.SYNC.DEFER_BLOCKING 0x0 ;  /* 0x0000000000007b1d */ /* 0x000fec0000010000 */
[----:B------:R-:W-:Y:S02]  /*cb60*/  STSM.16.M88.4 [R88], R44 ;  /* 0x0000002c58007844 */ /* 0x000fe40000000200 */
[----:B------:R-:W-:Y:S06]  /*cb70*/  BAR.SYNC.DEFER_BLOCKING 0x0 ;  /* 0x0000000000007b1d */ /* 0x000fec0000010000 */
[----:B------:R-:W4:Y:S02]  /*cb80*/  LDS.128 R24, [R0+UR7] ;  /* 0x0000000700187984 */ /* 0x000f240008000c00 */
        /* <DEDUP_REMOVED lines=9> */
[----:B------:R1:W-:Y:S02]  /*cc20*/  STSM.16.M88.4 [R88], R56 ;  /* 0x0000003858007844 */ /* 0x0003e40000000200 */
[----:B------:R-:W-:Y:S06]  /*cc30*/  BAR.SYNC.DEFER_BLOCKING 0x0 ;  /* 0x0000000000007b1d */ /* 0x000fec0000010000 */
[----:B------:R-:W4:Y:S02]  /*cc40*/  LDS.128 R36, [R0+UR7] ;  /* 0x0000000700247984 */ /* 0x000f240008000c00 */
[----:B------:R-:W-:Y:S06]  /*cc50*/  BAR.SYNC.DEFER_BLOCKING 0x0 ;  /* 0x0000000000007b1d */ /* 0x000fec0000010000 */
[----:B------:R2:W-:Y:S02]  /*cc60*/  STSM.16.M88.4 [R88], R60 ;  /* 0x0000003c58007844 */ /* 0x0005e40000000200 */
[----:B------:R-:W-:Y:S06]  /*cc70*/  BAR.SYNC.DEFER_BLOCKING 0x0 ;  /* 0x0000000000007b1d */ /* 0x000fec0000010000 */
[----:B------:R-:W4:Y:S02]  /*cc80*/  LDS.128 R40, [R0+UR7] ;  /* 0x0000000700287984 */ /* 0x000f240008000c00 */
[----:B------:R-:W-:Y:S01]  /*cc90*/  BAR.SYNC.DEFER_BLOCKING 0x0 ;  /* 0x0000000000007b1d */ /* 0x000fe20000010000 */
[----:B-1----:R-:W-:-:S02]  /*cca0*/  IMAD R56, R89, UR4, RZ ;  /* 0x0000000459387c24 */ /* 0x002fc4000f8e02ff */
[----:B--2---:R-:W-:-:S03]  /*ccb0*/  IMAD R61, R2, R3, RZ ;  /* 0x00000003023d7224 */ /* 0x004fc600078e02ff */
[----:B------:R-:W-:Y:S01]  /*ccc0*/  ULDC.64 UR4, c[0x0][0x220] ;  /* 0x0000880000047ab9 */ /* 0x000fe20000000a00 */
[----:B------:R-:W2:Y:S04]  /*ccd0*/  LDL.LU R89, [R1+0x19c] ;  /* 0x00019c0001597983 */ /* 0x000ea80000300800 */
[----:B------:R1:W-:Y:S01]  /*cce0*/  STSM.16.M88.4 [R88], R64 ;  /* 0x0000004058007844 */ /* 0x0003e20000000200 */
        /* <DEDUP_REMOVED lines=11> */
[----:B------:R-:W-:-:S05]  /*cda0*/  LEA R2, P6, R56, UR4, 0x2 ;  /* 0x0000000438027c11 */ /* 0x000fca000f8c10ff */
[----:B------:R-:W-:Y:S01]  /*cdb0*/  STSM.16.M88.4 [R88], R76 ;  /* 0x0000004c58007844 */ /* 0x000fe20000000200 */
[----:B-1----:R-:W-:Y:S01]  /*cdc0*/  LEA.HI.X.SX32 R64, R56, UR5, 0x2, P6 ;  /* 0x0000000538407c11 */ /* 0x002fe2000b0f16ff */
[----:B------:R-:W-:Y:S06]  /*cdd0*/  BAR.SYNC.DEFER_BLOCKING 0x0 ;  /* 0x0000000000007b1d */ /* 0x000fec0000010000 */
[----:B------:R-:W1:Y:S02]  /*cde0*/  LDS.128 R56, [R0+UR7] ;  /* 0x0000000700387984 */ /* 0x000e640008000c00 */
[----:B------:R-:W-:Y:S01]  /*cdf0*/  BAR.SYNC.DEFER_BLOCKING 0x0 ;  /* 0x0000000000007b1d */ /* 0x000fe20000010000 */
[----:B------:R-:W-:-:S05]  /*ce00*/  LEA R66, P6, R61, R2, 0x2 ;  /* 0x000000023d427211 */ /* 0x000fca00078c10ff */
[----:B------:R-:W-:Y:S01]  /*ce10*/  STSM.16.M88.4 [R88], R80 ;  /* 0x0000005058007844 */ /* 0x000fe20000000200 */
[----:B------:R-:W-:Y:S01]  /*ce20*/  IMAD R65, R3, 0x2, R61 ;  /* 0x0000000203417824 */ /* 0x000fe200078e023d */
[----:B------:R-:W-:Y:S01]  /*ce30*/  LEA.HI.X.SX32 R67, R61, R64, 0x2, P6 ;  /* 0x000000403d437211 */ /* 0x000fe200030f16ff */
[----:B------:R-:W-:Y:S06]  /*ce40*/  BAR.SYNC.DEFER_BLOCKING 0x0 ;  /* 0x0000000000007b1d */ /* 0x000fec0000010000 */
[----:B------:R-:W1:Y:S02]  /*ce50*/  LDS.128 R60, [R0+UR7] ;  /* 0x00000007003c7984 */ /* 0x000e640008000c00 */
[----:B------:R-:W-:Y:S01]  /*ce60*/  BAR.SYNC.DEFER_BLOCKING 0x0 ;  /* 0x0000000000007b1d */ /* 0x000fe20000010000 */
[----:B---3--:R-:W-:Y:S01]  /*ce70*/  LEA R68, P6, R65, R2, 0x2 ;  /* 0x0000000241447211 */ /* 0x008fe200078c10ff */
[----:B------:R-:W-:-:S04]  /*ce80*/  IMAD R71, R3, 0x2, R65 ;  /* 0x0000000203477824 */ /* 0x000fc800078e0241 */
[----:B------:R-:W-:Y:S02]  /*ce90*/  STSM.16.M88.4 [R88], R84 ;  /* 0x0000005458007844 */ /* 0x000fe40000000200 */
[----:B------:R-:W-:Y:S01]  /*cea0*/  BAR.SYNC.DEFER_BLOCKING 0x0 ;  /* 0x0000000000007b1d */ /* 0x000fe20000010000 */
[----:B------:R-:W-:Y:S01]  /*ceb0*/  LEA.HI.X.SX32 R69, R65, R64, 0x2, P6 ;  /* 0x0000004041457211 */ /* 0x000fe200030f16ff */
[----:B------:R-:W-:-:S04]  /*cec0*/  IMAD R65, R3, 0x2, R71 ;  /* 0x0000000203417824 */ /* 0x000fc800078e0247 */
[----:B------:R-:W-:Y:S01]  /*ced0*/  IMAD R75, R3, 0x2, R65 ;  /* 0x00000002034b7824 */ /* 0x000fe200078e0241 */
[----:B------:R-:W-:-:S04]  /*cee0*/  LEA R72, P6, R65, R2, 0x2 ;  /* 0x0000000241487211 */ /* 0x000fc800078c10ff */
[----:B------:R-:W-:Y:S01]  /*cef0*/  LEA.HI.X.SX32 R73, R65, R64, 0x2, P6 ;  /* 0x0000004041497211 */ /* 0x000fe200030f16ff */
[----:B------:R-:W-:Y:S01]  /*cf00*/  IMAD R65, R3, 0x2, R75 ;  /* 0x0000000203417824 */ /* 0x000fe200078e024b */
[----:B------:R3:W-:Y:S01]  /*cf10*/  @P5 STG.E desc[UR16][R66.64], R4 ;  /* 0x0000000442005986 */ /* 0x0007e2000c101910 */
[----:B------:R-:W-:-:S03]  /*cf20*/  LEA R70, P5, R71, R2, 0x2 ;  /* 0x0000000247467211 */ /* 0x000fc600078a10ff */
[----:B------:R4:W-:Y:S01]  /*cf30*/  @P2 STG.E desc[UR16][R68.64], R5 ;  /* 0x0000000544002986 */ /* 0x0009e2000c101910 */
[----:B------:R-:W-:Y:S02]  /*cf40*/  LEA.HI.X.SX32 R71, R71, R64, 0x2, P5 ;  /* 0x0000004047477211 */ /* 0x000fe400028f16ff */
[-C--:B------:R-:W-:Y:S02]  /*cf50*/  ISETP.LT.AND P5, PT, R93, R155.reuse, !P3 ;  /* 0x0000009b5d00720c */ /* 0x080fe40005fa1270 */
[----:B------:R-:W-:Y:S01]  /*cf60*/  ISETP.LT.AND P2, PT, R92, R155, !P3 ;  /* 0x0000009b5c00720c */ /* 0x000fe20005f41270 */
[----:B------:R-:W2:Y:S04]  /*cf70*/  LDL.LU R93, [R1+0x198] ;  /* 0x00019800015d7983 */ /* 0x000ea80000300800 */
[----:B------:R-:W2:Y:S04]  /*cf80*/  LDL.LU R92, [R1+0x194] ;  /* 0x00019400015c7983 */ /* 0x000ea80000300800 */
[----:B------:R1:W-:Y:S01]  /*cf90*/  @P1 STG.E desc[UR16][R70.64], R6 ;  /* 0x0000000646001986 */ /* 0x0003e2000c101910 */
[----:B---3--:R-:W-:Y:S01]  /*cfa0*/  LEA R66, P1, R75, R2, 0x2 ;  /* 0x000000024b427211 */ /* 0x008fe200078210ff */
[----:B----4-:R-:W-:-:S02]  /*cfb0*/  IMAD R69, R3, 0x2, R65 ;  /* 0x0000000203457824 */ /* 0x010fc400078e0241 */
[----:B------:R3:W-:Y:S01]  /*cfc0*/  @P4 STG.E desc[UR16][R72.64], R7 ;  /* 0x0000000748004986 */ /* 0x0007e2000c101910 */
[----:B------:R-:W-:Y:S02]  /*cfd0*/  LEA.HI.X.SX32 R67, R75, R64, 0x2, P1 ;  /* 0x000000404b437211 */ /* 0x000fe400008f16ff */
[-C--:B------:R-:W-:Y:S02]  /*cfe0*/  ISETP.LT.AND P4, PT, R91, R155.reuse, !P3 ;  /* 0x0000009b5b00720c */ /* 0x080fe40005f81270 */
[----:B------:R-:W-:Y:S01]  /*cff0*/  ISETP.LT.AND P1, PT, R90, R155, !P3 ;  /* 0x0000009b5a00720c */ /* 0x000fe20005f21270 */
[----:B------:R-:W4:Y:S01]  /*d000*/  LDL.LU R91, [R1+0x190] ;  /* 0x00019000015b7983 */ /* 0x000f220000300800 */
[----:B------:R-:W-:-:S03]  /*d010*/  LEA R4, P6, R65, R2, 0x2 ;  /* 0x0000000241047211 */ /* 0x000fc600078c10ff */
[----:B------:R-:W4:Y:S01]  /*d020*/  LDL.LU R90, [R1+0x18c] ;  /* 0x00018c00015a7983 */ /* 0x000f220000300800 */
[----:B------:R-:W-:-:S03]  /*d030*/  LEA.HI.X.SX32 R5, R65, R64, 0x2, P6 ;  /* 0x0000004041057211 */ /* 0x000fc600030f16ff */
[----:B------:R3:W-:Y:S01]  /*d040*/  @P0 STG.E desc[UR16][R66.64], R8 ;  /* 0x0000000842000986 */ /* 0x0007e2000c101910 */
[----:B------:R-:W-:Y:S01]  /*d050*/  LEA R68, P0, R69, R2, 0x2 ;  /* 0x0000000245447211 */ /* 0x000fe200078010ff */
[----:B------:R-:W-:-:S03]  /*d060*/  IMAD R65, R3, 0x2, R69 ;  /* 0x0000000203417824 */ /* 0x000fc600078e0245 */
[----:B------:R-:W-:Y:S02]  /*d070*/  LEA.HI.X.SX32 R69, R69, R64, 0x2, P0 ;  /* 0x0000004045457211 */ /* 0x000fe400000f16ff */
[----:B--2---:R-:W-:Y:S02]  /*d080*/  ISETP.LT.AND P0, PT, R89, R155, !P3 ;  /* 0x0000009b5900720c */ /* 0x004fe40005f01270 */
[----:B------:R-:W2:Y:S04]  /*d090*/  LDL.LU R89, [R1+0x188] ;  /* 0x0001880001597983 */ /* 0x000ea80000300800 */
[----:B------:R-:W2:Y:S01]  /*d0a0*/  LDL.LU R88, [R1+0x184] ;  /* 0x0001840001587983 */ /* 0x000ea20000300800 */
[----:B-1----:R-:W-:Y:S01]  /*d0b0*/  LEA R6, P6, R65, R2, 0x2 ;  /* 0x0000000241067211 */ /* 0x002fe200078c10ff */
[----:B------:R-:W-:-:S03]  /*d0c0*/  IMAD R71, R3, 0x2, R65 ;  /* 0x0000000203477824 */ /* 0x000fc600078e0241 */
[----:B---3--:R-:W-:Y:S01]  /*d0d0*/  LEA.HI.X.SX32 R7, R65, R64, 0x2, P6 ;  /* 0x0000004041077211 */ /* 0x008fe200030f16ff */
[----:B------:R-:W-:Y:S01]  /*d0e0*/  IMAD R65, R3, 0x2, R71 ;  /* 0x0000000203417824 */ /* 0x000fe200078e0247 */
[----:B------:R1:W-:Y:S01]  /*d0f0*/  @P5 STG.E desc[UR16][R4.64], R9 ;  /* 0x0000000904005986 */ /* 0x0003e2000c101910 */
[----:B------:R-:W-:-:S03]  /*d100*/  ISETP.LT.AND P5, PT, R94, R155, !P3 ;  /* 0x0000009b5e00720c */ /* 0x000fc60005fa1270 */
[----:B------:R-:W-:Y:S01]  /*d110*/  @P2 STG.E desc[UR16][R68.64], R10 ;  /* 0x0000000a44002986 */ /* 0x000fe2000c101910 */
[----:B------:R-:W-:-:S03]  /*d120*/  LEA R66, P2, R71, R2, 0x2 ;  /* 0x0000000247427211 */ /* 0x000fc600078410ff */
[----:B------:R3:W-:Y:S01]  /*d130*/  @P4 STG.E desc[UR16][R6.64], R11 ;  /* 0x0000000b06004986 */ /* 0x0007e2000c101910 */
[----:B------:R-:W-:Y:S02]  /*d140*/  LEA.HI.X.SX32 R67, R71, R64, 0x2, P2 ;  /* 0x0000004047437211 */ /* 0x000fe400010f16ff */
[----:B-1----:R-:W-:Y:S01]  /*d150*/  LEA R4, P6, R65, R2, 0x2 ;  /* 0x0000000241047211 */ /* 0x002fe200078c10ff */
[----:B------:R-:W-:-:S03]  /*d160*/  IMAD R9, R3, 0x2, R65 ;  /* 0x0000000203097824 */ /* 0x000fc600078e0241 */
[----:B------:R-:W-:Y:S01]  /*d170*/  LEA.HI.X.SX32 R5, R65, R64, 0x2, P6 ;  /* 0x0000004041057211 */ /* 0x000fe200030f16ff */
[----:B------:R-:W-:Y:S01]  /*d180*/  IMAD R65, R3, 0x2, R9 ;  /* 0x0000000203417824 */ /* 0x000fe200078e0209 */
[----:B------:R-:W-:Y:S01]  /*d190*/  @P1 STG.E desc[UR16][R66.64], R12 ;  /* 0x0000000c42001986 */ /* 0x000fe2000c101910 */
[-C--:B------:R-:W-:Y:S02]  /*d1a0*/  LEA R8, P1, R9, R2.reuse, 0x2 ;  /* 0x0000000209087211 */ /* 0x080fe400078210ff */
[----:B---3--:R-:W-:Y:S01]  /*d1b0*/  IMAD R11, R3, 0x2, R65 ;  /* 0x00000002030b7824 */ /* 0x008fe200078e0241 */
[----:B------:R-:W-:Y:S01]  /*d1c0*/  LEA R6, P6, R65, R2, 0x2 ;  /* 0x0000000241067211 */ /* 0x000fe200078c10ff */
[----:B------:R1:W-:Y:S01]  /*d1d0*/  @P5 STG.E desc[UR16][R4.64], R13 ;  /* 0x0000000d04005986 */ /* 0x0003e2000c101910 */
[-C--:B------:R-:W-:Y:S02]  /*d1e0*/  LEA.HI.X.SX32 R9, R9, R64.reuse, 0x2, P1 ;  /* 0x0000004009097211 */ /* 0x080fe400008f16ff */
[----:B------:R-:W-:Y:S01]  /*d1f0*/  LEA.HI.X.SX32 R7, R65, R64, 0x2, P6 ;  /* 0x0000004041077211 */ /* 0x000fe200030f16ff */
[----:B------:R-:W-:-:S02]  /*d200*/  IMAD R65, R3, 0x2, R11 ;  /* 0x0000000203417824 */ /* 0x000fc400078e020b */
[----:B------:R-:W-:Y:S01]  /*d210*/  @P0 STG.E desc[UR16][R8.64], R14 ;  /* 0x0000000e08000986 */ /* 0x000fe2000c101910 */
[-C--:B------:R-:W-:Y:S02]  /*d220*/  LEA R10, P0, R11, R2.reuse, 0x2 ;  /* 0x000000020b0a7211 */ /* 0x080fe400078010ff */
[----:B-1----:R-:W-:Y:S01]  /*d230*/  LEA R4, P6, R65, R2, 0x2 ;  /* 0x0000000241047211 */ /* 0x002fe200078c10ff */
[----:B------:R-:W-:Y:S01]  /*d240*/  IMAD R13, R3, 0x2, R65 ;  /* 0x00000002030d7824 */ /* 0x000fe200078e0241 */
[-C--:B------:R-:W-:Y:S02]  /*d250*/  LEA.HI.X.SX32 R11, R11, R64.reuse, 0x2, P0 ;  /* 0x000000400b0b7211 */ /* 0x080fe400000f16ff */
[----:B------:R-:W-:Y:S01]  /*d260*/  LEA.HI.X.SX32 R5, R65, R64, 0x2, P6 ;  /* 0x0000004041057211 */ /* 0x000fe200030f16ff */
[----:B------:R-:W-:Y:S01]  /*d270*/  IMAD R65, R3, 0x2, R13 ;  /* 0x0000000203417824 */ /* 0x000fe200078e020d */
[-C--:B------:R-:W-:Y:S02]  /*d280*/  ISETP.LT.AND P4, PT, R93, R155.reuse, !P3 ;  /* 0x0000009b5d00720c */ /* 0x080fe40005f81270 */
[----:B------:R-:W3:Y:S01]  /*d290*/  LDL.LU R93, [R1+0x180] ;  /* 0x00018000015d7983 */ /* 0x000ee20000300800 */
[----:B------:R-:W-:-:S03]  /*d2a0*/  ISETP.LT.AND P2, PT, R92, R155, !P3 ;  /* 0x0000009b5c00720c */ /* 0x000fc60005f41270 */
[----:B------:R-:W3:Y:S01]  /*d2b0*/  LDL.LU R92, [R1+0x17c] ;  /* 0x00017c00015c7983 */ /* 0x000ee20000300800 */
[----:B----4-:R-:W-:-:S03]  /*d2c0*/  ISETP.LT.AND P5, PT, R91, R155, !P3 ;  /* 0x0000009b5b00720c */ /* 0x010fc60005fa1270 */
[----:B------:R-:W4:Y:S01]  /*d2d0*/  LDL.LU R91, [R1+0x178] ;  /* 0x00017800015b7983 */ /* 0x000f220000300800 */
[----:B------:R-:W-:-:S03]  /*d2e0*/  ISETP.LT.AND P1, PT, R90, R155, !P3 ;  /* 0x0000009b5a00720c */ /* 0x000fc60005f21270 */
[----:B------:R-:W4:Y:S04]  /*d2f0*/  LDL.LU R90, [R1+0x174] ;  /* 0x00017400015a7983 */ /* 0x000f280000300800 */
[----:B------:R1:W-:Y:S01]  /*d300*/  @P4 STG.E desc[UR16][R6.64], R15 ;  /* 0x0000000f06004986 */ /* 0x0003e2000c101910 */
[----:B--2---:R-:W-:-:S03]  /*d310*/  ISETP.LT.AND P4, PT, R89, R155, !P3 ;  /* 0x0000009b5900720c */ /* 0x004fc60005f81270 */
[----:B------:R-:W2:Y:S01]  /*d320*/  LDL.LU R89, [R1+0x164] ;  /* 0x0001640001597983 */ /* 0x000ea20000300800 */
[----:B------:R-:W-:-:S03]  /*d330*/  ISETP.LT.AND P0, PT, R88, R155, !P3 ;  /* 0x0000009b5800720c */ /* 0x000fc60005f01270 */
[----:B------:R-:W2:Y:S01]  /*d340*/  LDL.LU R88, [R1+0x160] ;  /* 0x0001600001587983 */ /* 0x000ea20000300800 */
[----:B-1----:R-:W-:-:S03]  /*d350*/  LEA R6, P6, R65, R2, 0x2 ;  /* 0x0000000241067211 */ /* 0x002fc600078c10ff */
[----:B------:R-:W-:Y:S01]  /*d360*/  @P2 STG.E desc[UR16][R10.64], R16 ;  /* 0x000000100a002986 */ /* 0x000fe2000c101910 */
[----:B------:R-:W-:-:S03]  /*d370*/  LEA R8, P2, R13, R2, 0x2 ;  /* 0x000000020d087211 */ /* 0x000fc600078410ff */
[----:B------:R-:W2:Y:S01]  /*d380*/  LDL.LU R14, [R1+0x15c] ;  /* 0x00015c00010e7983 */ /* 0x000ea20000300800 */
[-C--:B------:R-:W-:Y:S02]  /*d390*/  LEA.HI.X.SX32 R9, R13, R64.reuse, 0x2, P2 ;  /* 0x000000400d097211 */ /* 0x080fe400010f16ff */
[----:B------:R-:W-:Y:S01]  /*d3a0*/  LEA.HI.X.SX32 R7, R65, R64, 0x2, P6 ;  /* 0x0000004041077211 */ /* 0x000fe200030f16ff */
[----:B------:R-:W-:Y:S04]  /*d3b0*/  @P5 STG.E desc[UR16][R4.64], R17 ;  /* 0x0000001104005986 */ /* 0x000fe8000c101910 */
[----:B------:R-:W-:Y:S04]  /*d3c0*/  @P1 STG.E desc[UR16][R8.64], R18 ;  /* 0x0000001208001986 */ /* 0x000fe8000c101910 */
[----:B------:R-:W2:Y:S04]  /*d3d0*/  LDL.LU R12, [R1+0x158] ;  /* 0x00015800010c7983 */ /* 0x000ea80000300800 */
[----:B------:R1:W-:Y:S04]  /*d3e0*/  @P4 STG.E desc[UR16][R6.64], R19 ;  /* 0x0000001306004986 */ /* 0x0003e8000c101910 */
[----:B-1----:R-:W2:Y:S04]  /*d3f0*/  LDL.LU R19, [R1+0x154] ;  /* 0x0001540001137983 */ /* 0x002ea80000300800 */
[----:B------:R-:W2:Y:S04]  /*d400*/  LDL.LU R18, [R1+0x150] ;  /* 0x0001500001127983 */ /* 0x000ea80000300800 */
[----:B------:R-:W2:Y:S04]  /*d410*/  LDL.LU R17, [R1+0x14c] ;  /* 0x00014c0001117983 */ /* 0x000ea80000300800 */
[----:B------:R-:W2:Y:S01]  /*d420*/  LDL.LU R16, [R1+0x148] ;  /* 0x0001480001107983 */ /* 0x000ea20000300800 */
[----:B------:R-:W-:-:S04]  /*d430*/  IMAD R13, R3, 0x2, R65 ;  /* 0x00000002030d7824 */ /* 0x000fc800078e0241 */
[----:B------:R-:W-:Y:S01]  /*d440*/  IMAD R15, R3, 0x2, R13 ;  /* 0x00000002030f7824 */ /* 0x000fe200078e020d */
[----:B------:R-:W-:-:S04]  /*d450*/  LEA R10, P1, R13, R2, 0x2 ;  /* 0x000000020d0a7211 */ /* 0x000fc800078210ff */
[----:B------:R-:W-:Y:S02]  /*d460*/  LEA R4, P6, R15, R2, 0x2 ;  /* 0x000000020f047211 */ /* 0x000fe400078c10ff */
[-C--:B------:R-:W-:Y:S01]  /*d470*/  LEA.HI.X.SX32 R11, R13, R64.reuse, 0x2, P1 ;  /* 0x000000400d0b7211 */ /* 0x080fe200008f16ff */
[----:B------:R-:W-:Y:S01]  /*d480*/  IMAD R13, R3, 0x2, R15 ;  /* 0x00000002030d7824 */ /* 0x000fe200078e020f */
[----:B------:R-:W-:-:S03]  /*d490*/  LEA.HI.X.SX32 R5, R15, R64, 0x2, P6 ;  /* 0x000000400f057211 */ /* 0x000fc600030f16ff */
[----:B------:R1:W-:Y:S01]  /*d4a0*/  @P0 STG.E desc[UR16][R10.64], R20 ;  /* 0x000000140a000986 */ /* 0x0003e2000c101910 */
[----:B------:R-:W-:Y:S01]  /*d4b0*/  IMAD R15, R3, 0x2, R13 ;  /* 0x00000002030f7824 */ /* 0x000fe200078e020d */
[----:B------:R-:W-:-:S04]  /*d4c0*/  LEA R8, P0, R13, R2, 0x2 ;  /* 0x000000020d087211 */ /* 0x000fc800078010ff */
[----:B------:R-:W-:Y:S02]  /*d4d0*/  LEA R6, P6, R15, R2, 0x2 ;  /* 0x000000020f067211 */ /* 0x000fe400078c10ff */
[-C--:B------:R-:W-:Y:S01]  /*d4e0*/  LEA.HI.X.SX32 R9, R13, R64.reuse, 0x2, P0 ;  /* 0x000000400d097211 */ /* 0x080fe200000f16ff */
[----:B------:R-:W-:Y:S01]  /*d4f0*/  IMAD R13, R3, 0x2, R15 ;  /* 0x00000002030d7824 */ /* 0x000fe200078e020f */
[----:B------:R-:W-:-:S03]  /*d500*/  LEA.HI.X.SX32 R7, R15, R64, 0x2, P6 ;  /* 0x000000400f077211 */ /* 0x000fc600030f16ff */
[----:B------:R-:W-:Y:S01]  /*d510*/  IMAD R15, R3, 0x2, R13 ;  /* 0x00000002030f7824 */ /* 0x000fe200078e020d */
[-C--:B---3--:R-:W-:Y:S02]  /*d520*/  ISETP.LT.AND P5, PT, R93, R155.reuse, !P3 ;  /* 0x0000009b5d00720c */ /* 0x088fe40005fa1270 */
[----:B------:R-:W-:-:S11]  /*d530*/  ISETP.LT.AND P2, PT, R92, R155, !P3 ;  /* 0x0000009b5c00720c */ /* 0x000fd60005f41270 */
[----:B------:R3:W-:Y:S01]  /*d540*/  @P5 STG.E desc[UR16][R4.64], R21 ;  /* 0x0000001504005986 */ /* 0x0007e2000c101910 */
[----:B----4-:R-:W-:-:S03]  /*d550*/  ISETP.LT.AND P4, PT, R91, R155, !P3 ;  /* 0x0000009b5b00720c */ /* 0x010fc60005f81270 */
[----:B------:R4:W-:Y:S01]  /*d560*/  @P2 STG.E desc[UR16][R8.64], R22 ;  /* 0x0000001608002986 */ /* 0x0009e2000c101910 */
[-C--:B------:R-:W-:Y:S02]  /*d570*/  ISETP.LT.AND P1, PT, R90, R155.reuse, !P3 ;  /* 0x0000009b5a00720c */ /* 0x080fe40005f21270 */
[-C--:B-1----:R-:W-:Y:S02]  /*d580*/  LEA R10, P2, R13, R2.reuse, 0x2 ;  /* 0x000000020d0a7211 */ /* 0x082fe400078410ff */
[----:B---3--:R-:W-:Y:S02]  /*d590*/  LEA R4, P6, R15, R2, 0x2 ;  /* 0x000000020f047211 */ /* 0x008fe400078c10ff */
[-C--:B------:R-:W-:Y:S01]  /*d5a0*/  LEA.HI.X.SX32 R11, R13, R64.reuse, 0x2, P2 ;  /* 0x000000400d0b7211 */ /* 0x080fe200010f16ff */
[----:B------:R-:W-:Y:S01]  /*d5b0*/  IMAD R13, R3, 0x2, R15 ;  /* 0x00000002030d7824 */ /* 0x000fe200078e020f */
[----:B------:R-:W-:Y:S01]  /*d5c0*/  LEA.HI.X.SX32 R5, R15, R64, 0x2, P6 ;  /* 0x000000400f057211 */ /* 0x000fe200030f16ff */
[----:B------:R1:W-:Y:S01]  /*d5d0*/  @P4 STG.E desc[UR16][R6.64], R23 ;  /* 0x0000001706004986 */ /* 0x0003e2000c101910 */
[----:B--2---:R-:W-:-:S03]  /*d5e0*/  ISETP.LT.AND P5, PT, R89, R155, !P3 ;  /* 0x0000009b5900720c */ /* 0x004fc60005fa1270 */
[----:B------:R2:W-:Y:S01]  /*d5f0*/  @P1 STG.E desc[UR16][R10.64], R24 ;  /* 0x000000180a001986 */ /* 0x0005e2000c101910 */
[-C--:B------:R-:W-:Y:S01]  /*d600*/  ISETP.LT.AND P0, PT, R88, R155.reuse, !P3 ;  /* 0x0000009b5800720c */ /* 0x080fe20005f01270 */
[----:B------:R-:W-:Y:S01]  /*d610*/  IMAD R15, R3, 0x2, R13 ;  /* 0x00000002030f7824 */ /* 0x000fe200078e020d */
[-C--:B----4-:R-:W-:Y:S02]  /*d620*/  LEA R8, P1, R13, R2.reuse, 0x2 ;  /* 0x000000020d087211 */ /* 0x090fe400078210ff */
[----:B------:R-:W-:Y:S02]  /*d630*/  ISETP.LT.AND P4, PT, R14, R155, !P3 ;  /* 0x0000009b0e00720c */ /* 0x000fe40005f81270 */
[----:B------:R-:W3:Y:S01]  /*d640*/  LDL.LU R14, [R1+0x144] ;  /* 0x00014400010e7983 */ /* 0x000ee20000300800 */
[----:B-1----:R-:W-:Y:S02]  /*d650*/  LEA R6, P6, R15, R2, 0x2 ;  /* 0x000000020f067211 */ /* 0x002fe400078c10ff */
[-C--:B------:R-:W-:Y:S01]  /*d660*/  LEA.HI.X.SX32 R9, R13, R64.reuse, 0x2, P1 ;  /* 0x000000400d097211 */ /* 0x080fe200008f16ff */
[----:B------:R-:W-:Y:S01]  /*d670*/  IMAD R13, R3, 0x2, R15 ;  /* 0x00000002030d7824 */ /* 0x000fe200078e020f */
[----:B------:R1:W-:Y:S01]  /*d680*/  @P5 STG.E desc[UR16][R4.64], R25 ;  /* 0x0000001904005986 */ /* 0x0003e2000c101910 */
[----:B------:R-:W-:-:S03]  /*d690*/  LEA.HI.X.SX32 R7, R15, R64, 0x2, P6 ;  /* 0x000000400f077211 */ /* 0x000fc600030f16ff */
[----:B------:R4:W-:Y:S01]  /*d6a0*/  @P0 STG.E desc[UR16][R8.64], R26 ;  /* 0x0000001a08000986 */ /* 0x0009e2000c101910 */
[C---:B--2---:R-:W-:Y:S02]  /*d6b0*/  LEA R10, P0, R13.reuse, R2, 0x2 ;  /* 0x000000020d0a7211 */ /* 0x044fe400078010ff */
[----:B------:R-:W-:Y:S01]  /*d6c0*/  ISETP.LT.AND P2, PT, R12, R155, !P3 ;  /* 0x0000009b0c00720c */ /* 0x000fe20005f41270 */
[----:B------:R2:W-:Y:S01]  /*d6d0*/  @P4 STG.E desc[UR16][R6.64], R27 ;  /* 0x0000001b06004986 */ /* 0x0005e2000c101910 */
[----:B------:R-:W-:-:S03]  /*d6e0*/  LEA.HI.X.SX32 R11, R13, R64, 0x2, P0 ;  /* 0x000000400d0b7211 */ /* 0x000fc600000f16ff */
[----:B------:R-:W3:Y:S01]  /*d6f0*/  LDL.LU R12, [R1+0x140] ;  /* 0x00014000010c7983 */ /* 0x000ee20000300800 */
[----:B------:R-:W-:-:S03]  /*d700*/  ISETP.LT.AND P5, PT, R19, R155, !P3 ;  /* 0x0000009b1300720c */ /* 0x000fc60005fa1270 */
[----:B------:R-:W3:Y:S01]  /*d710*/  LDL.LU R19, [R1+0x13c] ;  /* 0x00013c0001137983 */ /* 0x000ee20000300800 */
[----:B------:R-:W-:-:S03]  /*d720*/  ISETP.LT.AND P1, PT, R18, R155, !P3 ;  /* 0x0000009b1200720c */ /* 0x000fc60005f21270 */
[----:B------:R-:W3:Y:S01]  /*d730*/  LDL.LU R18, [R1+0x138] ;  /* 0x0001380001127983 */ /* 0x000ee20000300800 */
[----:B------:R-:W-:-:S03]  /*d740*/  ISETP.LT.AND P4, PT, R17, R155, !P3 ;  /* 0x0000009b1100720c */ /* 0x000fc60005f81270 */
[----:B------:R-:W3:Y:S01]  /*d750*/  LDL.LU R17, [R1+0x134] ;  /* 0x0001340001117983 */ /* 0x000ee20000300800 */
[----:B------:R-:W-:-:S03]  /*d760*/  ISETP.LT.AND P0, PT, R16, R155, !P3 ;  /* 0x0000009b1000720c */ /* 0x000fc60005f01270 */
[----:B------:R-:W3:Y:S01]  /*d770*/  LDL.LU R16, [R1+0x130] ;  /* 0x0001300001107983 */ /* 0x000ee20000300800 */
[----:B------:R-:W-:-:S04]  /*d780*/  IMAD R15, R3, 0x2, R13 ;  /* 0x00000002030f7824 */ /* 0x000fc800078e020d */
[----:B------:R-:W-:Y:S01]  /*d790*/  IMAD R13, R3, 0x2, R15 ;  /* 0x00000002030d7824 */ /* 0x000fe200078e020f */
[C---:B-1----:R-:W-:Y:S01]  /*d7a0*/  LEA R4, P6, R15.reuse, R2, 0x2 ;  /* 0x000000020f047211 */ /* 0x042fe200078c10ff */
[----:B------:R1:W-:Y:S03]  /*d7b0*/  @P2 STG.E desc[UR16][R10.64], R28 ;  /* 0x0000001c0a002986 */ /* 0x0003e6000c101910 */
[----:B------:R-:W-:Y:S01]  /*d7c0*/  LEA.HI.X.SX32 R5, R15, R64, 0x2, P6 ;  /* 0x000000400f057211 */ /* 0x000fe200030f16ff */
[----:B------:R-:W-:Y:S01]  /*d7d0*/  IMAD R15, R3, 0x2, R13 ;  /* 0x00000002030f7824 */ /* 0x000fe200078e020d */
[----:B----4-:R-:W-:-:S04]  /*d7e0*/  LEA R8, P2, R13, R2, 0x2 ;  /* 0x000000020d087211 */ /* 0x010fc800078410ff */
[----:B--2---:R-:W-:Y:S02]  /*d7f0*/  LEA R6, P6, R15, R2, 0x2 ;  /* 0x000000020f067211 */ /* 0x004fe400078c10ff */
[-C--:B------:R-:W-:Y:S01]  /*d800*/  LEA.HI.X.SX32 R9, R13, R64.reuse, 0x2, P2 ;  /* 0x000000400d097211 */ /* 0x080fe200010f16ff */
[----:B------:R-:W-:Y:S01]  /*d810*/  IMAD R13, R3, 0x2, R15 ;  /* 0x00000002030d7824 */ /* 0x000fe200078e020f */
[----:B------:R2:W-:Y:S01]  /*d820*/  @P5 STG.E desc[UR16][R4.64], R29 ;  /* 0x0000001d04005986 */ /* 0x0005e2000c101910 */
[----:B------:R-:W-:Y:S02]  /*d830*/  LEA.HI.X.SX32 R7, R15, R64, 0x2, P6 ;  /* 0x000000400f077211 */ /* 0x000fe400030f16ff */
[----:B------:R-:W-:Y:S01]  /*d840*/  IMAD R15, R3, 0x2, R13 ;  /* 0x00000002030f7824 */ /* 0x000fe200078e020d */
[----:B------:R4:W-:Y:S01]  /*d850*/  @P1 STG.E desc[UR16][R8.64], R30 ;  /* 0x0000001e08001986 */ /* 0x0009e2000c101910 */
[----:B-1----:R-:W-:-:S04]  /*d860*/  LEA R10, P1, R13, R2, 0x2 ;  /* 0x000000020d0a7211 */ /* 0x002fc800078210ff */
[----:B------:R-:W-:Y:S01]  /*d870*/  LEA.HI.X.SX32 R11, R13, R64, 0x2, P1 ;  /* 0x000000400d0b7211 */ /* 0x000fe200008f16ff */
[----:B------:R-:W-:Y:S01]  /*d880*/  IMAD R13, R3, 0x2, R15 ;  /* 0x00000002030d7824 */ /* 0x000fe200078e020f */
[C---:B--2---:R-:W-:Y:S01]  /*d890*/  LEA R4, P6, R15.reuse, R2, 0x2 ;  /* 0x000000020f047211 */ /* 0x044fe200078c10ff */
[----:B------:R1:W-:Y:S03]  /*d8a0*/  @P4 STG.E desc[UR16][R6.64], R31 ;  /* 0x0000001f06004986 */ /* 0x0003e6000c101910 */
[----:B------:R-:W-:Y:S01]  /*d8b0*/  LEA.HI.X.SX32 R5, R15, R64, 0x2, P6 ;  /* 0x000000400f057211 */ /* 0x000fe200030f16ff */
[----:B------:R2:W-:Y:S01]  /*d8c0*/  @P0 STG.E desc[UR16][R10.64], R32 ;  /* 0x000000200a000986 */ /* 0x0005e2000c101910 */
[----:B----4-:R-:W-:-:S04]  /*d8d0*/  LEA R8, P0, R13, R2, 0x2 ;  /* 0x000000020d087211 */ /* 0x010fc800078010ff */
[----:B------:R-:W-:Y:S02]  /*d8e0*/  LEA.HI.X.SX32 R9, R13, R64, 0x2, P0 ;  /* 0x000000400d097211 */ /* 0x000fe400000f16ff */
[-C--:B---3--:R-:W-:Y:S02]  /*d8f0*/  ISETP.LT.AND P5, PT, R14, R155.reuse, !P3 ;  /* 0x0000009b0e00720c */ /* 0x088fe40005fa1270 */
[----:B------:R-:W3:Y:S11]  /*d900*/  LDL.LU R14, [R1+0x12c] ;  /* 0x00012c00010e7983 */ /* 0x000ef60000300800 */
[----:B------:R4:W-:Y:S01]  /*d910*/  @P5 STG.E desc[UR16][R4.64], R33 ;  /* 0x0000002104005986 */ /* 0x0009e2000c101910 */
        /* <DEDUP_REMOVED lines=16> */
[----:B--2---:R-:W-:-:S04]  /*da20*/  LEA R10, P2, R13, R2, 0x2 ;  /* 0x000000020d0a7211 */ /* 0x004fc800078410ff */
[----:B----4-:R-:W-:Y:S02]  /*da30*/  LEA R4, P6, R15, R2, 0x2 ;  /* 0x000000020f047211 */ /* 0x010fe400078c10ff */
        /* <DEDUP_REMOVED lines=91> */
[----:B------:R-:W3:Y:S04]  /*dff0*/  LDL.LU R12, [R1+0xe0] ;  /* 0x0000e000010c7983 */ /* 0x000ee80000300800 */
[----:B------:R-:W3:Y:S01]  /*e000*/  LDL.LU R20, [R1+0xdc] ;  /* 0x0000dc0001147983 */ /* 0x000ee20000300800 */
[----:B------:R-:W-:-:S03]  /*e010*/  ISETP.LT.AND P1, PT, R18, R155, !P3 ;  /* 0x0000009b1200720c */ /* 0x000fc60005f21270 */
[----:B------:R-:W3:Y:S01]  /*e020*/  LDL.LU R18, [R1+0xd8] ;  /* 0x0000d80001127983 */ /* 0x000ee20000300800 */
[----:B------:R-:W-:-:S03]  /*e030*/  ISETP.LT.AND P4, PT, R17, R155, !P3 ;  /* 0x0000009b1100720c */ /* 0x000fc60005f81270 */
[----:B------:R-:W3:Y:S01]  /*e040*/  LDL.LU R17, [R1+0xd4] ;  /* 0x0000d40001117983 */ /* 0x000ee20000300800 */
[----:B------:R-:W-:-:S03]  /*e050*/  ISETP.LT.AND P0, PT, R16, R155, !P3 ;  /* 0x0000009b1000720c */ /* 0x000fc60005f01270 */
[----:B------:R-:W3:Y:S01]  /*e060*/  LDL.LU R16, [R1+0xd0] ;  /* 0x0000d00001107983 */ /* 0x000ee20000300800 */
[----:B------:R-:W-:Y:S01]  /*e070*/  IMAD R15, R3, 0x2, R13 ;  /* 0x00000002030f7824 */ /* 0x000fe200078e020d */
[----:B------:R-:W-:Y:S02]  /*e080*/  ISETP.LT.AND P5, PT, R19, R155, !P3 ;  /* 0x0000009b1300720c */ /* 0x000fe40005fa1270 */
[----:B------:R4:W-:Y:S01]  /*e090*/  @P2 STG.E desc[UR16][R10.64], R52 ;  /* 0x000000340a002986 */ /* 0x0009e2000c101910 */
[----:B------:R-:W-:Y:S01]  /*e0a0*/  IMAD R13, R3, 0x2, R15 ;  /* 0x00000002030d7824 */ /* 0x000fe200078e020f */
[C---:B-1----:R-:W-:Y:S02]  /*e0b0*/  LEA R4, P6, R15.reuse, R2, 0x2 ;  /* 0x000000020f047211 */ /* 0x042fe400078c10ff */
[----:B------:R-:W3:Y:S02]  /*e0c0*/  LDL.LU R19, [R1+0xcc] ;  /* 0x0000cc0001137983 */ /* 0x000ee40000300800 */
[----:B------:R-:W-:Y:S01]  /*e0d0*/  LEA.HI.X.SX32 R5, R15, R64, 0x2, P6 ;  /* 0x000000400f057211 */ /* 0x000fe200030f16ff */
[----:B------:R-:W-:Y:S01]  /*e0e0*/  IMAD R15, R3, 0x2, R13 ;  /* 0x00000002030f7824 */ /* 0x000fe200078e020d */
[----:B--2---:R-:W-:-:S04]  /*e0f0*/  LEA R8, P2, R13, R2, 0x2 ;  /* 0x000000020d087211 */ /* 0x004fc800078410ff */
[----:B----4-:R-:W-:Y:S02]  /*e100*/  LEA R6, P6, R15, R2, 0x2 ;  /* 0x000000020f067211 */ /* 0x010fe400078c10ff */
[-C--:B------:R-:W-:Y:S01]  /*e110*/  LEA.HI.X.SX32 R9, R13, R64.reuse, 0x2, P2 ;  /* 0x000000400d097211 */ /* 0x080fe200010f16ff */
[----:B------:R-:W-:Y:S01]  /*e120*/  IMAD R13, R3, 0x2, R15 ;  /* 0x00000002030d7824 */ /* 0x000fe200078e020f */
[----:B------:R-:W-:Y:S01]  /*e130*/  LEA.HI.X.SX32 R7, R15, R64, 0x2, P6 ;  /* 0x000000400f077211 */ /* 0x000fe200030f16ff */
[----:B------:R1:W-:Y:S02]  /*e140*/  @P5 STG.E desc[UR16][R4.64], R53 ;  /* 0x0000003504005986 */ /* 0x0003e4000c101910 */
[----:B------:R-:W-:Y:S02]  /*e150*/  IMAD R15, R3, 0x2, R13 ;  /* 0x00000002030f7824 */ /* 0x000fe400078e020d */
[----:B------:R2:W-:Y:S01]  /*e160*/  @P1 STG.E desc[UR16][R8.64], R54 ;  /* 0x0000003608001986 */ /* 0x0005e2000c101910 */
[----:B------:R-:W-:-:S04]  /*e170*/  LEA R10, P1, R13, R2, 0x2 ;  /* 0x000000020d0a7211 */ /* 0x000fc800078210ff */
[----:B------:R-:W-:Y:S02]  /*e180*/  LEA.HI.X.SX32 R11, R13, R64, 0x2, P1 ;  /* 0x000000400d0b7211 */ /* 0x000fe400008f16ff */
[C---:B-1----:R-:W-:Y:S01]  /*e190*/  LEA R4, P6, R15.reuse, R2, 0x2 ;  /* 0x000000020f047211 */ /* 0x042fe200078c10ff */
[----:B------:R1:W-:Y:S03]  /*e1a0*/  @P4 STG.E desc[UR16][R6.64], R55 ;  /* 0x0000003706004986 */ /* 0x0003e6000c101910 */
[----:B------:R-:W-:Y:S01]  /*e1b0*/  LEA.HI.X.SX32 R5, R15, R64, 0x2, P6 ;  /* 0x000000400f057211 */ /* 0x000fe200030f16ff */
[----:B------:R4:W-:Y:S01]  /*e1c0*/  @P0 STG.E desc[UR16][R10.64], R56 ;  /* 0x000000380a000986 */ /* 0x0009e2000c101910 */
[----:B---3--:R-:W-:-:S03]  /*e1d0*/  ISETP.LT.AND P5, PT, R14, R155, !P3 ;  /* 0x0000009b0e00720c */ /* 0x008fc60005fa1270 */
[----:B------:R-:W3:Y:S10]  /*e1e0*/  LDL.LU R14, [R1+0xc8] ;  /* 0x0000c800010e7983 */ /* 0x000ef40000300800 */
[----:B------:R4:W-:Y:S01]  /*e1f0*/  @P5 STG.E desc[UR16][R4.64], R57 ;  /* 0x0000003904005986 */ /* 0x0009e2000c101910 */
        /* <DEDUP_REMOVED lines=8> */
[-C--:B--2---:R-:W-:Y:S02]  /*e280*/  LEA R8, P0, R13, R2.reuse, 0x2 ;  /* 0x000000020d087211 */ /* 0x084fe400078010ff */
[----:B------:R-:W-:Y:S02]  /*e290*/  ISETP.LT.AND P4, PT, R20, R155, !P3 ;  /* 0x0000009b1400720c */ /* 0x000fe40005f81270 */
[----:B-1----:R-:W-:Y:S01]  /*e2a0*/  LEA R6, P6, R15, R2, 0x2 ;  /* 0x000000020f067211 */ /* 0x002fe200078c10ff */
[----:B------:R-:W1:Y:S01]  /*e2b0*/  LDS.128 R20, [R0+UR7] ;  /* 0x0000000700147984 */ /* 0x000e620008000c00 */
[-C--:B------:R-:W-:Y:S01]  /*e2c0*/  LEA.HI.X.SX32 R9, R13, R64.reuse, 0x2, P0 ;  /* 0x000000400d097211 */ /* 0x080fe200000f16ff */
[----:B------:R-:W-:Y:S01]  /*e2d0*/  IMAD R13, R3, 0x2, R15 ;  /* 0x00000002030d7824 */ /* 0x000fe200078e020f */
[----:B------:R-:W-:-:S03]  /*e2e0*/  LEA.HI.X.SX32 R7, R15, R64, 0x2, P6 ;  /* 0x000000400f077211 */ /* 0x000fc600030f16ff */
[----:B------:R-:W-:Y:S01]  /*e2f0*/  IMAD R15, R3, 0x2, R13 ;  /* 0x00000002030f7824 */ /* 0x000fe200078e020d */
[-C--:B------:R-:W-:Y:S01]  /*e300*/  ISETP.LT.AND P0, PT, R17, R155.reuse, !P3 ;  /* 0x0000009b1100720c */ /* 0x080fe20005f01270 */
[----:B------:R2:W-:Y:S01]  /*e310*/  @P2 STG.E desc[UR16][R8.64], R58 ;  /* 0x0000003a08002986 */ /* 0x0005e2000c101910 */
[-C--:B----4-:R-:W-:Y:S01]  /*e320*/  LEA R10, P2, R13, R2.reuse, 0x2 ;  /* 0x000000020d0a7211 */ /* 0x090fe200078410ff */
[----:B------:R-:W-:Y:S01]  /*e330*/  IMAD R17, R3, 0x2, R15 ;  /* 0x0000000203117824 */ /* 0x000fe200078e020f */
[----:B------:R-:W-:Y:S02]  /*e340*/  LEA R4, P6, R15, R2, 0x2 ;  /* 0x000000020f047211 */ /* 0x000fe400078c10ff */
[-C--:B------:R-:W-:Y:S01]  /*e350*/  LEA.HI.X.SX32 R11, R13, R64.reuse, 0x2, P2 ;  /* 0x000000400d0b7211 */ /* 0x080fe200010f16ff */
[----:B------:R-:W-:Y:S01]  /*e360*/  IMAD R13, R3, 0x2, R17 ;  /* 0x00000002030d7824 */ /* 0x000fe200078e0211 */
[----:B------:R-:W-:Y:S01]  /*e370*/  LEA.HI.X.SX32 R5, R15, R64, 0x2, P6 ;  /* 0x000000400f057211 */ /* 0x000fe200030f16ff */
[----:B------:R4:W-:Y:S02]  /*e380*/  @P4 STG.E desc[UR16][R6.64], R59 ;  /* 0x0000003b06004986 */ /* 0x0009e4000c101910 */
[----:B------:R-:W-:Y:S01]  /*e390*/  IMAD R15, R3, 0x2, R13 ;  /* 0x00000002030f7824 */ /* 0x000fe200078e020d */
[----:B------:R-:W-:Y:S01]  /*e3a0*/  ISETP.LT.AND P4, PT, R19, R155, !P3 ;  /* 0x0000009b1300720c */ /* 0x000fe20005f81270 */
[----:B------:R4:W-:Y:S02]  /*e3b0*/  @P1 STG.E desc[UR16][R10.64], R60 ;  /* 0x0000003c0a001986 */ /* 0x0009e4000c101910 */
[----:B------:R-:W-:-:S02]  /*e3c0*/  IMAD R19, R3, 0x2, R15 ;  /* 0x0000000203137824 */ /* 0x000fc400078e020f */
[----:B------:R1:W-:Y:S01]  /*e3d0*/  @P0 STG.E desc[UR16][R4.64], R61 ;  /* 0x0000003d04000986 */ /* 0x0003e2000c101910 */
[-C--:B--2---:R-:W-:Y:S02]  /*e3e0*/  LEA R8, P0, R13, R2.reuse, 0x2 ;  /* 0x000000020d087211 */ /* 0x084fe400078010ff */
[----:B----4-:R-:W-:Y:S02]  /*e3f0*/  LEA R6, P6, R17, R2, 0x2 ;  /* 0x0000000211067211 */ /* 0x010fe400078c10ff */
[----:B------:R-:W-:Y:S02]  /*e400*/  LEA.HI.X.SX32 R9, R13, R64, 0x2, P0 ;  /* 0x000000400d097211 */ /* 0x000fe400000f16ff */
[----:B------:R-:W-:Y:S02]  /*e410*/  LEA R10, P0, R19, R2, 0x2 ;  /* 0x00000002130a7211 */ /* 0x000fe400078010ff */
[-C--:B------:R-:W-:Y:S01]  /*e420*/  LEA.HI.X.SX32 R7, R17, R64.reuse, 0x2, P6 ;  /* 0x0000004011077211 */ /* 0x080fe200030f16ff */
[----:B------:R-:W-:Y:S01]  /*e430*/  IMAD R17, R3, 0x2, R19 ;  /* 0x0000000203117824 */ /* 0x000fe200078e0213 */
[----:B------:R-:W-:-:S03]  /*e440*/  LEA.HI.X.SX32 R11, R19, R64, 0x2, P0 ;  /* 0x00000040130b7211 */ /* 0x000fc600000f16ff */
[----:B------:R-:W-:Y:S01]  /*e450*/  IMAD R3, R3, 0x2, R17 ;  /* 0x0000000203037824 */ /* 0x000fe200078e0211 */
[----:B------:R2:W-:Y:S04]  /*e460*/  @P5 STG.E desc[UR16][R6.64], R62 ;  /* 0x0000003e06005986 */ /* 0x0005e8000c101910 */
[----:B------:R2:W-:Y:S01]  /*e470*/  @P4 STG.E desc[UR16][R8.64], R63 ;  /* 0x0000003f08004986 */ /* 0x0005e2000c101910 */
[-C--:B---3--:R-:W-:Y:S02]  /*e480*/  ISETP.LT.AND P2, PT, R14, R155.reuse, !P3 ;  /* 0x0000009b0e00720c */ /* 0x088fe40005f41270 */
[----:B------:R-:W-:Y:S02]  /*e490*/  ISETP.LT.AND P1, PT, R12, R155, !P3 ;  /* 0x0000009b0c00720c */ /* 0x000fe40005f21270 */
[----:B------:R-:W-:-:S04]  /*e4a0*/  LEA R12, P6, R15, R2, 0x2 ;  /* 0x000000020f0c7211 */ /* 0x000fc800078c10ff */
[----:B------:R-:W-:Y:S02]  /*e4b0*/  LEA.HI.X.SX32 R13, R15, R64, 0x2, P6 ;  /* 0x000000400f0d7211 */ /* 0x000fe400030f16ff */
[C---:B------:R-:W-:Y:S02]  /*e4c0*/  LEA R14, P6, R17.reuse, R2, 0x2 ;  /* 0x00000002110e7211 */ /* 0x040fe400078c10ff */
[-C--:B------:R-:W-:Y:S02]  /*e4d0*/  ISETP.LT.AND P0, PT, R18, R155.reuse, !P3 ;  /* 0x0000009b1200720c */ /* 0x080fe40005f01270 */
[----:B------:R-:W-:Y:S02]  /*e4e0*/  ISETP.LT.AND P3, PT, R16, R155, !P3 ;  /* 0x0000009b1000720c */ /* 0x000fe40005f61270 */
[----:B------:R-:W-:Y:S01]  /*e4f0*/  LEA.HI.X.SX32 R15, R17, R64, 0x2, P6 ;  /* 0x00000040110f7211 */ /* 0x000fe200030f16ff */
[----:B-1----:R2:W-:Y:S01]  /*e500*/  @P2 STG.E desc[UR16][R12.64], R20 ;  /* 0x000000140c002986 */ /* 0x0025e2000c101910 */
[----:B------:R-:W-:-:S03]  /*e510*/  LEA R2, P6, R3, R2, 0x2 ;  /* 0x0000000203027211 */ /* 0x000fc600078c10ff */
[----:B------:R2:W-:Y:S01]  /*e520*/  @P1 STG.E desc[UR16][R10.64], R21 ;  /* 0x000000150a001986 */ /* 0x0005e2000c101910 */
[----:B------:R-:W-:-:S03]  /*e530*/  LEA.HI.X.SX32 R3, R3, R64, 0x2, P6 ;  /* 0x0000004003037211 */ /* 0x000fc600030f16ff */
[----:B------:R2:W-:Y:S02]  /*e540*/  @P0 STG.E desc[UR16][R14.64], R22 ;  /* 0x000000160e000986 */ /* 0x0005e4000c101910 */
[----:B------:R-:W-:Y:S05]  /*e550*/  @!P3 EXIT ;  /* 0x000000000000b94d */ /* 0x000fea0003800000 */
[----:B------:R-:W-:Y:S01]  /*e560*/  STG.E desc[UR16][R2.64], R23 ;  /* 0x0000001702007986 */ /* 0x000fe2000c101910 */
[----:B------:R-:W-:Y:S05]  /*e570*/  EXIT ;  /* 0x000000000000794d */ /* 0x000fea0003800000 */
.L_x_2:
[----:B------:R-:W-:-:S00]  /*e580*/  BRA `(.L_x_2) ;  /* 0xfffffffc00fc7947 */ /* 0x000fc0000383ffff */
[----:B------:R-:W-:-:S00]  /*e590*/  NOP ;  /* 0x0000000000007918 */ /* 0x000fc00000000000 */
        /* <DEDUP_REMOVED lines=14> */
.L_x_3:


//--------------------- .nv.shared.matmul_kernel  --------------------------
	.section	.nv.shared.matmul_kernel,"aw",@nobits
	.sectionflags	@""
	.align	16
	.zero		1024


//--------------------- .nv.shared.reserved.0     --------------------------
	.section	.nv.shared.reserved.0,"aw",@nobits
	.weak		__nv_reservedSMEM_offset_0_alias
	.size		__nv_reservedSMEM_offset_0_alias, 0, 0
	.other		__nv_reservedSMEM_offset_0_alias,@"STO_CUDA_RESERVED_SHARED STV_DEFAULT"
__nv_reservedSMEM_offset_0_alias:
	.zero		0


//--------------------- .nv.constant0.matmul_kernel --------------------------
	.section	.nv.constant0.matmul_kernel,"a",@progbits
	.sectionflags	@""
	.align	4
.nv.constant0.matmul_kernel:
	.zero		608


//--------------------- SYMBOLS --------------------------

	.type		.nv.reservedSmem.offset0,@object
	.size		.nv.reservedSmem.offset0,0x4
